	.target	sm_100a

	.elftype	@"ET_EXEC"


//--------------------- .note.nv.tkinfo           --------------------------
	.section	.note.nv.tkinfo,"",@"SHT_NOTE"
	.sectionflags	@"SHF_NOTE_NV_TKINFO"
	.tkinfo
        /*0018*/ 	.word	0x00000002
        /*0030*/ 	.string	""
        /*0030*/ 	.string	"ptxas"
        /*0030*/ 	.string	"Cuda compilation tools, release 13.0, V13.0.88"
        /*0030*/ 	.string	"Build cuda_13.0.r13.0/compiler.36424714_0"
        /*0030*/ 	.string	"-arch sm_100a -m 64 "



//--------------------- .note.nv.cuinfo           --------------------------
	.section	.note.nv.cuinfo,"",@"SHT_NOTE"
	.sectionflags	@"SHF_NOTE_NV_CUINFO"
        /*0018*/ 	.short	0x0002
        /*001a*/ 	.short	0x0064
        /*001c*/ 	.short	0x0082
	.zero		2


//--------------------- .nv.info                  --------------------------
	.section	.nv.info,"",@"SHT_CUDA_INFO"
	.align	4


	//----- nvinfo : EIATTR_REGCOUNT
	.align		4
        /*0000*/ 	.byte	0x04, 0x2f
        /*0002*/ 	.short	(.L_19 - .L_18)
	.align		4
.L_18:
        /*0004*/ 	.word	index@(_ZN7cutlass13device_kernelINS_4gemm6kernel13GemmUniversalIN4cute5tupleIJiiiiEEENS1_10collective13CollectiveMmaINS1_35MainloopSm100TmaUmmaWarpSpecializedILi16ELi2ELi3ENS5_IJNS4_1CILi1EEESB_SB_EEEEENS5_IJNSA_ILi128EEENSA_ILi160EEENSA_ILi16EEEEEENS_10bfloat16_tENS5_IJlSB_lEEESI_SJ_NS4_8TiledMMAINS4_8MMA_AtomIJNS4_20SM100_MMA_F16BF16_SSISI_SI_fLi128ELi160ELNS4_4UMMA5MajorE0ELSO_0ELNSN_7ScaleInE0ELSP_0EEEEEENS4_6LayoutISC_NS5_IJNSA_ILi0EEEST_ST_EEEEENS5_IJNS4_10UnderscoreESW_SW_EEEEENS4_13SM90_TMA_LOADENS4_14ComposedLayoutINS4_7SwizzleILi1ELi4ELi3EEENS4_18smem_ptr_flag_bitsILi16EEENSS_INS5_IJNSA_ILi8EEESG_EEENS5_IJSG_SB_EEEEEEEvNS4_8identityESZ_S19_vS1A_EENS_8epilogue10collective18CollectiveEpilogueINS1C_23Sm100TmaWarpSpecializedILi2ELi1ELi160ELb1ELb0EEEJSH_NS5_IJNSS_ISE_SB_EENSS_ISF_SB_EEEEESI_SJ_SI_SJ_NS1C_6fusion15FusionCallbacksIS1G_NS1K_17LinearCombinationISI_fSI_fLNS_15FloatRoundStyleE2EEESH_S1J_JEEENS4_5SM1004TMEM4LOAD26SM100_TMEM_LOAD_32dp32b32xESZ_NS10_INS11_ILi2ELi4ELi3EEES14_NSS_INS5_IJS15_NSA_ILi32EEEEEENS5_IJS1V_SB_EEEEEEENS4_39AutoVectorizingCopyWithAssumedAlignmentILi128EEENS4_14SM90_TMA_STOREES1Z_S21_S21_EEEvvEEEEvNT_6ParamsE)
        /*0008*/ 	.word	0x000000ff


	//----- nvinfo : EIATTR_FRAME_SIZE
	.align		4
.L_19:
        /*000c*/ 	.byte	0x04, 0x11
        /*000e*/ 	.short	(.L_21 - .L_20)
	.align		4
.L_20:
        /*0010*/ 	.word	index@($__internal_2_$__cuda_sm10x_tcgen05_guardrail_trap_unallocated_columns_being_dealloced)
        /*0014*/ 	.word	0x00000050


	//----- nvinfo : EIATTR_FRAME_SIZE
	.align		4
.L_21:
        /*0018*/ 	.byte	0x04, 0x11
        /*001a*/ 	.short	(.L_23 - .L_22)
	.align		4
.L_22:
        /*001c*/ 	.word	index@($__internal_1_$__cuda_sm10x_tcgen05_guardrail_trap_phase_invalid_during_alloc)
        /*0020*/ 	.word	0x00000050


	//----- nvinfo : EIATTR_FRAME_SIZE
	.align		4
.L_23:
        /*0024*/ 	.byte	0x04, 0x11
        /*0026*/ 	.short	(.L_25 - .L_24)
	.align		4
.L_24:
        /*0028*/ 	.word	index@($__internal_0_$__cuda_sm10x_tcgen05_guardrail_trap_col_being_dealloced_not_returned_by_alloc)
        /*002c*/ 	.word	0x00000050


	//----- nvinfo : EIATTR_FRAME_SIZE
	.align		4
.L_25:
        /*0030*/ 	.byte	0x04, 0x11
        /*0032*/ 	.short	(.L_27 - .L_26)
	.align		4
.L_26:
        /*0034*/ 	.word	index@(_ZN7cutlass13device_kernelINS_4gemm6kernel13GemmUniversalIN4cute5tupleIJiiiiEEENS1_10collective13CollectiveMmaINS1_35MainloopSm100TmaUmmaWarpSpecializedILi16ELi2ELi3ENS5_IJNS4_1CILi1EEESB_SB_EEEEENS5_IJNSA_ILi128EEENSA_ILi160EEENSA_ILi16EEEEEENS_10bfloat16_tENS5_IJlSB_lEEESI_SJ_NS4_8TiledMMAINS4_8MMA_AtomIJNS4_20SM100_MMA_F16BF16_SSISI_SI_fLi128ELi160ELNS4_4UMMA5MajorE0ELSO_0ELNSN_7ScaleInE0ELSP_0EEEEEENS4_6LayoutISC_NS5_IJNSA_ILi0EEEST_ST_EEEEENS5_IJNS4_10UnderscoreESW_SW_EEEEENS4_13SM90_TMA_LOADENS4_14ComposedLayoutINS4_7SwizzleILi1ELi4ELi3EEENS4_18smem_ptr_flag_bitsILi16EEENSS_INS5_IJNSA_ILi8EEESG_EEENS5_IJSG_SB_EEEEEEEvNS4_8identityESZ_S19_vS1A_EENS_8epilogue10collective18CollectiveEpilogueINS1C_23Sm100TmaWarpSpecializedILi2ELi1ELi160ELb1ELb0EEEJSH_NS5_IJNSS_ISE_SB_EENSS_ISF_SB_EEEEESI_SJ_SI_SJ_NS1C_6fusion15FusionCallbacksIS1G_NS1K_17LinearCombinationISI_fSI_fLNS_15FloatRoundStyleE2EEESH_S1J_JEEENS4_5SM1004TMEM4LOAD26SM100_TMEM_LOAD_32dp32b32xESZ_NS10_INS11_ILi2ELi4ELi3EEES14_NSS_INS5_IJS15_NSA_ILi32EEEEEENS5_IJS1V_SB_EEEEEEENS4_39AutoVectorizingCopyWithAssumedAlignmentILi128EEENS4_14SM90_TMA_STOREES1Z_S21_S21_EEEvvEEEEvNT_6ParamsE)
        /*0038*/ 	.word	0x00000050


	//----- nvinfo : EIATTR_MIN_STACK_SIZE
	.align		4
.L_27:
        /*003c*/ 	.byte	0x04, 0x12
        /*003e*/ 	.short	(.L_29 - .L_28)
	.align		4
.L_28:
        /*0040*/ 	.word	index@(_ZN7cutlass13device_kernelINS_4gemm6kernel13GemmUniversalIN4cute5tupleIJiiiiEEENS1_10collective13CollectiveMmaINS1_35MainloopSm100TmaUmmaWarpSpecializedILi16ELi2ELi3ENS5_IJNS4_1CILi1EEESB_SB_EEEEENS5_IJNSA_ILi128EEENSA_ILi160EEENSA_ILi16EEEEEENS_10bfloat16_tENS5_IJlSB_lEEESI_SJ_NS4_8TiledMMAINS4_8MMA_AtomIJNS4_20SM100_MMA_F16BF16_SSISI_SI_fLi128ELi160ELNS4_4UMMA5MajorE0ELSO_0ELNSN_7ScaleInE0ELSP_0EEEEEENS4_6LayoutISC_NS5_IJNSA_ILi0EEEST_ST_EEEEENS5_IJNS4_10UnderscoreESW_SW_EEEEENS4_13SM90_TMA_LOADENS4_14ComposedLayoutINS4_7SwizzleILi1ELi4ELi3EEENS4_18smem_ptr_flag_bitsILi16EEENSS_INS5_IJNSA_ILi8EEESG_EEENS5_IJSG_SB_EEEEEEEvNS4_8identityESZ_S19_vS1A_EENS_8epilogue10collective18CollectiveEpilogueINS1C_23Sm100TmaWarpSpecializedILi2ELi1ELi160ELb1ELb0EEEJSH_NS5_IJNSS_ISE_SB_EENSS_ISF_SB_EEEEESI_SJ_SI_SJ_NS1C_6fusion15FusionCallbacksIS1G_NS1K_17LinearCombinationISI_fSI_fLNS_15FloatRoundStyleE2EEESH_S1J_JEEENS4_5SM1004TMEM4LOAD26SM100_TMEM_LOAD_32dp32b32xESZ_NS10_INS11_ILi2ELi4ELi3EEES14_NSS_INS5_IJS15_NSA_ILi32EEEEEENS5_IJS1V_SB_EEEEEEENS4_39AutoVectorizingCopyWithAssumedAlignmentILi128EEENS4_14SM90_TMA_STOREES1Z_S21_S21_EEEvvEEEEvNT_6ParamsE)
        /*0044*/ 	.word	0x00000050
.L_29:


//--------------------- .nv.compat                --------------------------
	.section	.nv.compat,"",@"SHT_CUDA_COMPAT_INFO"
	.align	4
        /*0000*/ 	.byte	0x02, 0x09, 0x01, 0x00, 0x02, 0x02, 0x02, 0x00, 0x02, 0x05, 0x05, 0x00, 0x03, 0x07, 0x01, 0x01
        /*0010*/ 	.byte	0x02, 0x03, 0x01, 0x00, 0x02, 0x06, 0x01, 0x00, 0x04, 0x0b, 0x08, 0x00, 0x09, 0x00, 0x00, 0x00
        /*0020*/ 	.byte	0x00, 0x00, 0x00, 0x00


//--------------------- .nv.info._ZN7cutlass13device_kernelINS_4gemm6kernel13GemmUniversalIN4cute5tupleIJiiiiEEENS1_10collective13CollectiveMmaINS1_35MainloopSm100TmaUmmaWarpSpecializedILi16ELi2ELi3ENS5_IJNS4_1CILi1EEESB_SB_EEEEENS5_IJNSA_ILi128EEENSA_ILi160EEENSA_ILi16EEEEEENS_10bfloat16_tENS5_IJlSB_lEEESI_SJ_NS4_8TiledMMAINS4_8MMA_AtomIJNS4_20SM100_MMA_F16BF16_SSISI_SI_fLi128ELi160ELNS4_4UMMA5MajorE0ELSO_0ELNSN_7ScaleInE0ELSP_0EEEEEENS4_6LayoutISC_NS5_IJNSA_ILi0EEEST_ST_EEEEENS5_IJNS4_10UnderscoreESW_SW_EEEEENS4_13SM90_TMA_LOADENS4_14ComposedLayoutINS4_7SwizzleILi1ELi4ELi3EEENS4_18smem_ptr_flag_bitsILi16EEENSS_INS5_IJNSA_ILi8EEESG_EEENS5_IJSG_SB_EEEEEEEvNS4_8identityESZ_S19_vS1A_EENS_8epilogue10collective18CollectiveEpilogueINS1C_23Sm100TmaWarpSpecializedILi2ELi1ELi160ELb1ELb0EEEJSH_NS5_IJNSS_ISE_SB_EENSS_ISF_SB_EEEEESI_SJ_SI_SJ_NS1C_6fusion15FusionCallbacksIS1G_NS1K_17LinearCombinationISI_fSI_fLNS_15FloatRoundStyleE2EEESH_S1J_JEEENS4_5SM1004TMEM4LOAD26SM100_TMEM_LOAD_32dp32b32xESZ_NS10_INS11_ILi2ELi4ELi3EEES14_NSS_INS5_IJS15_NSA_ILi32EEEEEENS5_IJS1V_SB_EEEEEEENS4_39AutoVectorizingCopyWithAssumedAlignmentILi128EEENS4_14SM90_TMA_STOREES1Z_S21_S21_EEEvvEEEEvNT_6ParamsE --------------------------
	.section	.nv.info._ZN7cutlass13device_kernelINS_4gemm6kernel13GemmUniversalIN4cute5tupleIJiiiiEEENS1_10collective13CollectiveMmaINS1_35MainloopSm100TmaUmmaWarpSpecializedILi16ELi2ELi3ENS5_IJNS4_1CILi1EEESB_SB_EEEEENS5_IJNSA_ILi128EEENSA_ILi160EEENSA_ILi16EEEEEENS_10bfloat16_tENS5_IJlSB_lEEESI_SJ_NS4_8TiledMMAINS4_8MMA_AtomIJNS4_20SM100_MMA_F16BF16_SSISI_SI_fLi128ELi160ELNS4_4UMMA5MajorE0ELSO_0ELNSN_7ScaleInE0ELSP_0EEEEEENS4_6LayoutISC_NS5_IJNSA_ILi0EEEST_ST_EEEEENS5_IJNS4_10UnderscoreESW_SW_EEEEENS4_13SM90_TMA_LOADENS4_14ComposedLayoutINS4_7SwizzleILi1ELi4ELi3EEENS4_18smem_ptr_flag_bitsILi16EEENSS_INS5_IJNSA_ILi8EEESG_EEENS5_IJSG_SB_EEEEEEEvNS4_8identityESZ_S19_vS1A_EENS_8epilogue10collective18CollectiveEpilogueINS1C_23Sm100TmaWarpSpecializedILi2ELi1ELi160ELb1ELb0EEEJSH_NS5_IJNSS_ISE_SB_EENSS_ISF_SB_EEEEESI_SJ_SI_SJ_NS1C_6fusion15FusionCallbacksIS1G_NS1K_17LinearCombinationISI_fSI_fLNS_15FloatRoundStyleE2EEESH_S1J_JEEENS4_5SM1004TMEM4LOAD26SM100_TMEM_LOAD_32dp32b32xESZ_NS10_INS11_ILi2ELi4ELi3EEES14_NSS_INS5_IJS15_NSA_ILi32EEEEEENS5_IJS1V_SB_EEEEEEENS4_39AutoVectorizingCopyWithAssumedAlignmentILi128EEENS4_14SM90_TMA_STOREES1Z_S21_S21_EEEvvEEEEvNT_6ParamsE,"",@"SHT_CUDA_INFO"
	.sectionflags	@""
	.align	4


	//----- nvinfo : EIATTR_CUDA_API_VERSION
	.align		4
        /*0000*/ 	.byte	0x04, 0x37
        /*0002*/ 	.short	(.L_31 - .L_30)
.L_30:
        /*0004*/ 	.word	0x00000082


	//----- nvinfo : EIATTR_KPARAM_INFO
	.align		4
.L_31:
        /*0008*/ 	.byte	0x04, 0x17
        /*000a*/ 	.short	(.L_33 - .L_32)
.L_32:
        /*000c*/ 	.word	0x00000000
        /*0010*/ 	.short	0x0000
        /*0012*/ 	.short	0x0000
        /*0014*/ 	.byte	0x00, 0xf0, 0x01, 0x20


	//----- nvinfo : EIATTR_AT_ENTRY_FRAGMENTS
	.align		4
.L_33:
        /*0018*/ 	.byte	0x04, 0x4f
        /*001a*/ 	.short	(.L_35 - .L_34)


	//   ....[0]....
.L_34:
        /*001c*/ 	.word	0x00000006


	//----- nvinfo : EIATTR_RESERVED_SMEM_USED
	.align		4
.L_35:
        /*0020*/ 	.byte	0x01, 0x41
	.zero		2


	//----- nvinfo : EIATTR_SPARSE_MMA_MASK
	.align		4
        /*0024*/ 	.byte	0x03, 0x50
        /*0026*/ 	.short	0x0000


	//----- nvinfo : EIATTR_TCGEN05_1CTA_USED
	.align		4
        /*0028*/ 	.byte	0x01, 0x51
	.zero		2


	//----- nvinfo : EIATTR_MAXREG_COUNT
	.align		4
        /*002c*/ 	.byte	0x03, 0x1b
        /*002e*/ 	.short	0x00ff


	//----- nvinfo : EIATTR_NUM_BARRIERS
	.align		4
        /*0030*/ 	.byte	0x02, 0x4c
        /*0032*/ 	.byte	0x07
	.zero		1


	//----- nvinfo : EIATTR_EXTERNS
	.align		4
        /*0034*/ 	.byte	0x04, 0x0f
        /*0036*/ 	.short	(.L_37 - .L_36)


	//   ....[0]....
	.align		4
.L_36:
        /*0038*/ 	.word	index@(__assertfail)


	//----- nvinfo : EIATTR_ANNOTATIONS
	.align		4
.L_37:
        /*003c*/ 	.byte	0x04, 0x55
        /*003e*/ 	.short	(.L_39 - .L_38)


	//   ....[0]....
.L_38:
        /*0040*/ 	.word	0x00000001
        /*0044*/ 	.byte	0xb0, 0x00, 0x00, 0x00, 0x01, 0x00, 0x00, 0x00, 0x50, 0x01, 0x00, 0x00, 0x01, 0x00, 0x00, 0x00
        /* <DEDUP_REMOVED lines=27> */
        /*0204*/ 	.byte	0x80, 0x9f, 0x00, 0x00


	//----- nvinfo : EIATTR_MERCURY_ISA_VERSION
	.align		4
.L_39:
        /*0208*/ 	.byte	0x03, 0x5f
        /*020a*/ 	.short	0x0101


	//----- nvinfo : EIATTR_INT_WARP_WIDE_INSTR_OFFSETS
	.align		4
        /*020c*/ 	.byte	0x04, 0x31
        /*020e*/ 	.short	(.L_41 - .L_40)


	//   ....[0]....
.L_40:
        /*0210*/ 	.word	0x00004060


	//   ....[1]....
        /*0214*/ 	.word	0x00004090


	//   ....[2]....
        /*0218*/ 	.word	0x000040b0


	//   ....[3]....
        /*021c*/ 	.word	0x00004cf0


	//   ....[4]....
        /*0220*/ 	.word	0x00004da0


	//   ....[5]....
        /*0224*/ 	.word	0x00004e00


	//   ....[6]....
        /*0228*/ 	.word	0x00004e60


	//   ....[7]....
        /*022c*/ 	.word	0x00004ee0


	//   ....[8]....
        /*0230*/ 	.word	0x00004f40


	//----- nvinfo : EIATTR_COOP_GROUP_MASK_REGIDS
	.align		4
.L_41:
        /*0234*/ 	.byte	0x04, 0x29
        /*0236*/ 	.short	(.L_43 - .L_42)


	//   ....[0]....
.L_42:
        /*0238*/ 	.word	0xffffffff


	//   ....[1]....
        /*023c*/ 	.word	0xffffffff


	//   ....[2]....
        /*0240*/ 	.word	0xffffffff


	//   ....[3]....
        /*0244*/ 	.word	0xffffffff


	//   ....[4]....
        /*0248*/ 	.word	0xffffffff


	//   ....[5]....
        /*024c*/ 	.word	0xffffffff


	//   ....[6]....
        /*0250*/ 	.word	0xffffffff


	//   ....[7]....
        /*0254*/ 	.word	0xffffffff


	//   ....[8]....
        /*0258*/ 	.word	0xffffffff


	//   ....[9]....
        /*025c*/ 	.word	0xffffffff


	//   ....[10]....
        /*0260*/ 	.word	0xffffffff


	//   ....[11]....
        /*0264*/ 	.word	0xffffffff


	//   ....[12]....
        /*0268*/ 	.word	0xffffffff


	//----- nvinfo : EIATTR_COOP_GROUP_INSTR_OFFSETS
	.align		4
.L_43:
        /*026c*/ 	.byte	0x04, 0x28
        /*026e*/ 	.short	(.L_45 - .L_44)


	//   ....[0]....
.L_44:
        /*0270*/ 	.word	0x00000080


	//   ....[1]....
        /*0274*/ 	.word	0x00000540


	//   ....[2]....
        /*0278*/ 	.word	0x00000860


	//   ....[3]....
        /*027c*/ 	.word	0x000009c0


	//   ....[4]....
        /*0280*/ 	.word	0x00000ac0


	//   ....[5]....
        /*0284*/ 	.word	0x00000c30


	//   ....[6]....
        /*0288*/ 	.word	0x00000db0


	//   ....[7]....
        /*028c*/ 	.word	0x00001f10


	//   ....[8]....
        /*0290*/ 	.word	0x000034a0


	//   ....[9]....
        /*0294*/ 	.word	0x000036b0


	//   ....[10]....
        /*0298*/ 	.word	0x000036e0


	//   ....[11]....
        /*029c*/ 	.word	0x00003f40


	//   ....[12]....
        /*02a0*/ 	.word	0x00004170


	//----- nvinfo : EIATTR_VRC_CTA_INIT_COUNT
	.align		4
.L_45:
        /*02a4*/ 	.byte	0x02, 0x4a
        /*02a6*/ 	.byte	0x80
	.zero		1


	//----- nvinfo : EIATTR_SYSCALL_OFFSETS
	.align		4
        /*02a8*/ 	.byte	0x04, 0x46
        /*02aa*/ 	.short	(.L_47 - .L_46)


	//   ....[0]....
.L_46:
        /*02ac*/ 	.word	0x00005a40


	//   ....[1]....
        /*02b0*/ 	.word	0x00005b30


	//   ....[2]....
        /*02b4*/ 	.word	0x00006a70


	//   ....[3]....
        /*02b8*/ 	.word	0x00006be0


	//   ....[4]....
        /*02bc*/ 	.word	0x00006d50


	//   ....[5]....
        /*02c0*/ 	.word	0x00006ec0


	//   ....[6]....
        /*02c4*/ 	.word	0x00007030


	//----- nvinfo : EIATTR_MBARRIER_INSTR_OFFSETS
	.align		4
.L_47:
        /*02c8*/ 	.byte	0x04, 0x39
        /*02ca*/ 	.short	(.L_49 - .L_48)


	//   ....[0]....
.L_48:
        /*02cc*/ 	.word	0x00000640
        /*02d0*/ 	.word	0x000000ff
        /*02d4*/ 	.word	0x00000000
        /*02d8*/ 	.short	0x0100
        /*02da*/ 	.byte	0x04
	.zero		1


	//   ....[1]....
        /*02dc*/ 	.word	0x00000650
        /*02e0*/ 	.word	0x000000ff
        /*02e4*/ 	.word	0x00000080
        /*02e8*/ 	.short	0x0100
        /*02ea*/ 	.byte	0x04
	.zero		1


	//   ....[2]....
        /*02ec*/ 	.word	0x00000660
        /*02f0*/ 	.word	0x000000ff
        /*02f4*/ 	.word	0x00000008
        /*02f8*/ 	.short	0x0100
        /*02fa*/ 	.byte	0x04
	.zero		1


	//   ....[3]....
        /*02fc*/ 	.word	0x00000670
        /*0300*/ 	.word	0x000000ff
        /*0304*/ 	.word	0x00000088
        /*0308*/ 	.short	0x0100
        /*030a*/ 	.byte	0x04
	.zero		1


	//   ....[4]....
        /*030c*/ 	.word	0x00000680
        /*0310*/ 	.word	0x000000ff
        /*0314*/ 	.word	0x00000010
        /*0318*/ 	.short	0x0100
        /*031a*/ 	.byte	0x04
	.zero		1


	//   ....[5]....
        /*031c*/ 	.word	0x00000690
        /*0320*/ 	.word	0x000000ff
        /*0324*/ 	.word	0x00000090
        /*0328*/ 	.short	0x0100
        /*032a*/ 	.byte	0x04
	.zero		1


	//   ....[6]....
        /*032c*/ 	.word	0x000006a0
        /*0330*/ 	.word	0x000000ff
        /*0334*/ 	.word	0x00000018
        /*0338*/ 	.short	0x0100
        /*033a*/ 	.byte	0x04
	.zero		1


	//   ....[7]....
        /*033c*/ 	.word	0x000006b0
        /*0340*/ 	.word	0x000000ff
        /*0344*/ 	.word	0x00000098
        /*0348*/ 	.short	0x0100
        /*034a*/ 	.byte	0x04
	.zero		1


	//   ....[8]....
        /*034c*/ 	.word	0x000006c0
        /*0350*/ 	.word	0x000000ff
        /*0354*/ 	.word	0x00000020
        /*0358*/ 	.short	0x0100
        /*035a*/ 	.byte	0x04
	.zero		1


	//   ....[9]....
        /*035c*/ 	.word	0x000006d0
        /*0360*/ 	.word	0x000000ff
        /*0364*/ 	.word	0x000000a0
        /*0368*/ 	.short	0x0100
        /*036a*/ 	.byte	0x04
	.zero		1


	//   ....[10]....
        /*036c*/ 	.word	0x000006e0
        /*0370*/ 	.word	0x000000ff
        /*0374*/ 	.word	0x00000028
        /*0378*/ 	.short	0x0100
        /*037a*/ 	.byte	0x04
	.zero		1


	//   ....[11]....
        /*037c*/ 	.word	0x000006f0
        /*0380*/ 	.word	0x000000ff
        /*0384*/ 	.word	0x000000a8
        /*0388*/ 	.short	0x0100
        /*038a*/ 	.byte	0x04
	.zero		1


	//   ....[12]....
        /*038c*/ 	.word	0x00000700
        /*0390*/ 	.word	0x000000ff
        /*0394*/ 	.word	0x00000030
        /*0398*/ 	.short	0x0100
        /*039a*/ 	.byte	0x04
	.zero		1


	//   ....[13]....
        /*039c*/ 	.word	0x00000710
        /*03a0*/ 	.word	0x000000ff
        /*03a4*/ 	.word	0x000000b0
        /*03a8*/ 	.short	0x0100
        /*03aa*/ 	.byte	0x04
	.zero		1


	//   ....[14]....
        /*03ac*/ 	.word	0x00000720
        /*03b0*/ 	.word	0x000000ff
        /*03b4*/ 	.word	0x00000038
        /*03b8*/ 	.short	0x0100
        /*03ba*/ 	.byte	0x04
	.zero		1


	//   ....[15]....
        /*03bc*/ 	.word	0x00000730
        /*03c0*/ 	.word	0x000000ff
        /*03c4*/ 	.word	0x000000b8
        /*03c8*/ 	.short	0x0100
        /*03ca*/ 	.byte	0x04
	.zero		1


	//   ....[16]....
        /*03cc*/ 	.word	0x00000740
        /*03d0*/ 	.word	0x000000ff
        /*03d4*/ 	.word	0x00000040
        /*03d8*/ 	.short	0x0100
        /*03da*/ 	.byte	0x04
	.zero		1


	//   ....[17]....
        /*03dc*/ 	.word	0x00000750
        /*03e0*/ 	.word	0x000000ff
        /*03e4*/ 	.word	0x000000c0
        /*03e8*/ 	.short	0x0100
        /*03ea*/ 	.byte	0x04
	.zero		1


	//   ....[18]....
        /*03ec*/ 	.word	0x00000760
        /*03f0*/ 	.word	0x000000ff
        /*03f4*/ 	.word	0x00000048
        /*03f8*/ 	.short	0x0100
        /*03fa*/ 	.byte	0x04
	.zero		1


	//   ....[19]....
        /*03fc*/ 	.word	0x00000770
        /*0400*/ 	.word	0x000000ff
        /*0404*/ 	.word	0x000000c8
        /*0408*/ 	.short	0x0100
        /*040a*/ 	.byte	0x04
	.zero		1


	//   ....[20]....
        /*040c*/ 	.word	0x00000780
        /*0410*/ 	.word	0x000000ff
        /*0414*/ 	.word	0x00000050
        /*0418*/ 	.short	0x0100
        /*041a*/ 	.byte	0x04
	.zero		1


	//   ....[21]....
        /*041c*/ 	.word	0x00000790
        /*0420*/ 	.word	0x000000ff
        /*0424*/ 	.word	0x000000d0
        /*0428*/ 	.short	0x0100
        /*042a*/ 	.byte	0x04
	.zero		1


	//   ....[22]....
        /*042c*/ 	.word	0x000007a0
        /*0430*/ 	.word	0x000000ff
        /*0434*/ 	.word	0x00000058
        /*0438*/ 	.short	0x0100
        /*043a*/ 	.byte	0x04
	.zero		1


	//   ....[23]....
        /*043c*/ 	.word	0x000007b0
        /*0440*/ 	.word	0x000000ff
        /*0444*/ 	.word	0x000000d8
        /*0448*/ 	.short	0x0100
        /*044a*/ 	.byte	0x04
	.zero		1


	//   ....[24]....
        /*044c*/ 	.word	0x000007c0
        /*0450*/ 	.word	0x000000ff
        /*0454*/ 	.word	0x00000060
        /*0458*/ 	.short	0x0100
        /*045a*/ 	.byte	0x04
	.zero		1


	//   ....[25]....
        /*045c*/ 	.word	0x000007d0
        /*0460*/ 	.word	0x000000ff
        /*0464*/ 	.word	0x000000e0
        /*0468*/ 	.short	0x0100
        /*046a*/ 	.byte	0x04
	.zero		1


	//   ....[26]....
        /*046c*/ 	.word	0x000007e0
        /*0470*/ 	.word	0x000000ff
        /*0474*/ 	.word	0x00000068
        /*0478*/ 	.short	0x0100
        /*047a*/ 	.byte	0x04
	.zero		1


	//   ....[27]....
        /*047c*/ 	.word	0x000007f0
        /*0480*/ 	.word	0x000000ff
        /*0484*/ 	.word	0x000000e8
        /*0488*/ 	.short	0x0100
        /*048a*/ 	.byte	0x04
	.zero		1


	//   ....[28]....
        /*048c*/ 	.word	0x00000800
        /*0490*/ 	.word	0x000000ff
        /*0494*/ 	.word	0x00000070
        /*0498*/ 	.short	0x0100
        /*049a*/ 	.byte	0x04
	.zero		1


	//   ....[29]....
        /*049c*/ 	.word	0x00000810
        /*04a0*/ 	.word	0x000000ff
        /*04a4*/ 	.word	0x000000f0
        /*04a8*/ 	.short	0x0100
        /*04aa*/ 	.byte	0x04
	.zero		1


	//   ....[30]....
        /*04ac*/ 	.word	0x00000820
        /*04b0*/ 	.word	0x000000ff
        /*04b4*/ 	.word	0x00000078
        /*04b8*/ 	.short	0x0100
        /*04ba*/ 	.byte	0x04
	.zero		1


	//   ....[31]....
        /*04bc*/ 	.word	0x00000830
        /*04c0*/ 	.word	0x000000ff
        /*04c4*/ 	.word	0x000000f8
        /*04c8*/ 	.short	0x0100
        /*04ca*/ 	.byte	0x04
	.zero		1


	//   ....[32]....
        /*04cc*/ 	.word	0x00000970
        /*04d0*/ 	.word	0x000000ff
        /*04d4*/ 	.word	0x00000100
        /*04d8*/ 	.short	0x0100
        /*04da*/ 	.byte	0x04
	.zero		1


	//   ....[33]....
        /*04dc*/ 	.word	0x00000980
        /*04e0*/ 	.word	0x000000ff
        /*04e4*/ 	.word	0x00000110
        /*04e8*/ 	.short	0x0100
        /*04ea*/ 	.byte	0x04
	.zero		1


	//   ....[34]....
        /*04ec*/ 	.word	0x00000990
        /*04f0*/ 	.word	0x000000ff
        /*04f4*/ 	.word	0x00000108
        /*04f8*/ 	.short	0x0100
        /*04fa*/ 	.byte	0x04
	.zero		1


	//   ....[35]....
        /*04fc*/ 	.word	0x000009a0
        /*0500*/ 	.word	0x000000ff
        /*0504*/ 	.word	0x00000118
        /*0508*/ 	.short	0x0100
        /*050a*/ 	.byte	0x04
	.zero		1


	//   ....[36]....
        /*050c*/ 	.word	0x00000a90
        /*0510*/ 	.word	0x000000ff
        /*0514*/ 	.word	0x00000120
        /*0518*/ 	.short	0x0100
        /*051a*/ 	.byte	0x06
	.zero		1


	//   ....[37]....
        /*051c*/ 	.word	0x00000aa0
        /*0520*/ 	.word	0x000000ff
        /*0524*/ 	.word	0x00000128
        /*0528*/ 	.short	0x0100
        /*052a*/ 	.byte	0x06
	.zero		1


	//   ....[38]....
        /*052c*/ 	.word	0x00000be0
        /*0530*/ 	.word	0x000000ff
        /*0534*/ 	.word	0x00000130
        /*0538*/ 	.short	0x0100
        /*053a*/ 	.byte	0x06
	.zero		1


	//   ....[39]....
        /*053c*/ 	.word	0x00000bf0
        /*0540*/ 	.word	0x000000ff
        /*0544*/ 	.word	0x00000140
        /*0548*/ 	.short	0x0100
        /*054a*/ 	.byte	0x06
	.zero		1


	//   ....[40]....
        /*054c*/ 	.word	0x00000c00
        /*0550*/ 	.word	0x000000ff
        /*0554*/ 	.word	0x00000138
        /*0558*/ 	.short	0x0100
        /*055a*/ 	.byte	0x06
	.zero		1


	//   ....[41]....
        /*055c*/ 	.word	0x00000c10
        /*0560*/ 	.word	0x000000ff
        /*0564*/ 	.word	0x00000148
        /*0568*/ 	.short	0x0100
        /*056a*/ 	.byte	0x06
	.zero		1


	//   ....[42]....
        /*056c*/ 	.word	0x00000d40
        /*0570*/ 	.word	0x000000ff
        /*0574*/ 	.word	0x00000150
        /*0578*/ 	.short	0x0100
        /*057a*/ 	.byte	0x04
	.zero		1


	//   ....[43]....
        /*057c*/ 	.word	0x00000d50
        /*0580*/ 	.word	0x000000ff
        /*0584*/ 	.word	0x00000168
        /*0588*/ 	.short	0x0100
        /*058a*/ 	.byte	0x04
	.zero		1


	//   ....[44]....
        /*058c*/ 	.word	0x00000d60
        /*0590*/ 	.word	0x000000ff
        /*0594*/ 	.word	0x00000158
        /*0598*/ 	.short	0x0100
        /*059a*/ 	.byte	0x04
	.zero		1


	//   ....[45]....
        /*059c*/ 	.word	0x00000d70
        /*05a0*/ 	.word	0x000000ff
        /*05a4*/ 	.word	0x00000170
        /*05a8*/ 	.short	0x0100
        /*05aa*/ 	.byte	0x04
	.zero		1


	//   ....[46]....
        /*05ac*/ 	.word	0x00000d80
        /*05b0*/ 	.word	0x000000ff
        /*05b4*/ 	.word	0x00000160
        /*05b8*/ 	.short	0x0100
        /*05ba*/ 	.byte	0x04
	.zero		1


	//   ....[47]....
        /*05bc*/ 	.word	0x00000d90
        /*05c0*/ 	.word	0x000000ff
        /*05c4*/ 	.word	0x00000178
        /*05c8*/ 	.short	0x0100
        /*05ca*/ 	.byte	0x04
	.zero		1


	//   ....[48]....
        /*05cc*/ 	.word	0x00000ea0
        /*05d0*/ 	.word	0x000000ff
        /*05d4*/ 	.word	0x00000180
        /*05d8*/ 	.short	0x0100
        /*05da*/ 	.byte	0x04
	.zero		1


	//   ....[49]....
        /*05dc*/ 	.word	0x00000eb0
        /*05e0*/ 	.word	0x000000ff
        /*05e4*/ 	.word	0x00000190
        /*05e8*/ 	.short	0x0100
        /*05ea*/ 	.byte	0x04
	.zero		1


	//   ....[50]....
        /*05ec*/ 	.word	0x00000ec0
        /*05f0*/ 	.word	0x000000ff
        /*05f4*/ 	.word	0x00000188
        /*05f8*/ 	.short	0x0100
        /*05fa*/ 	.byte	0x04
	.zero		1


	//   ....[51]....
        /*05fc*/ 	.word	0x00000ed0
        /*0600*/ 	.word	0x000000ff
        /*0604*/ 	.word	0x00000198
        /*0608*/ 	.short	0x0100
        /*060a*/ 	.byte	0x04
	.zero		1


	//   ....[52]....
        /*060c*/ 	.word	0x00001830
        /*0610*/ 	.word	0x00000002
        /*0614*/ 	.word	0x00000190
        /*0618*/ 	.short	0x010a
        /*061a*/ 	.byte	0xff
	.zero		1


	//   ....[53]....
        /*061c*/ 	.word	0x00001850
        /*0620*/ 	.word	0x00000002
        /*0624*/ 	.word	0x00000180
        /*0628*/ 	.short	0x0101
        /*062a*/ 	.byte	0xff
	.zero		1


	//   ....[54]....
        /*062c*/ 	.word	0x00001930
        /*0630*/ 	.word	0x000000ff
        /*0634*/ 	.word	0x00000080
        /*0638*/ 	.short	0x010a
        /*063a*/ 	.byte	0x05
	.zero		1


	//   ....[55]....
        /*063c*/ 	.word	0x000019b0
        /*0640*/ 	.word	0x000000ff
        /*0644*/ 	.word	0x00000080
        /*0648*/ 	.short	0x010a
        /*064a*/ 	.byte	0x21
	.zero		1


	//   ....[56]....
        /*064c*/ 	.word	0x00001b00
        /*0650*/ 	.word	0x000000ff
        /*0654*/ 	.word	0x00000080
        /*0658*/ 	.short	0x010a
        /*065a*/ 	.byte	0x08
	.zero		1


	//   ....[57]....
        /*065c*/ 	.word	0x00001c10
        /*0660*/ 	.word	0x000000ff
        /*0664*/ 	.word	0x00000128
        /*0668*/ 	.short	0x0101
        /*066a*/ 	.byte	0x04
	.zero		1


	//   ....[58]....
        /*066c*/ 	.word	0x00001c30
        /*0670*/ 	.word	0x000000ff
        /*0674*/ 	.word	0x00000080
        /*0678*/ 	.short	0x010a
        /*067a*/ 	.byte	0x05
	.zero		1


	//   ....[59]....
        /*067c*/ 	.word	0x00001cb0
        /*0680*/ 	.word	0x000000ff
        /*0684*/ 	.word	0x00000080
        /*0688*/ 	.short	0x010a
        /*068a*/ 	.byte	0x11
	.zero		1


	//   ....[60]....
        /*068c*/ 	.word	0x00001e00
        /*0690*/ 	.word	0x000000ff
        /*0694*/ 	.word	0x00000080
        /*0698*/ 	.short	0x010a
        /*069a*/ 	.byte	0x07
	.zero		1


	//   ....[61]....
        /*069c*/ 	.word	0x00001f40
        /*06a0*/ 	.word	0x00000003
        /*06a4*/ 	.word	0x00000130
        /*06a8*/ 	.short	0x010a
        /*06aa*/ 	.byte	0xff
	.zero		1


	//   ....[62]....
        /*06ac*/ 	.word	0x00002090
        /*06b0*/ 	.word	0x00000002
        /*06b4*/ 	.word	0x00000000
        /*06b8*/ 	.short	0x0101
        /*06ba*/ 	.byte	0xff
	.zero		1


	//   ....[63]....
        /*06bc*/ 	.word	0x00002630
        /*06c0*/ 	.word	0x000000ff
        /*06c4*/ 	.word	0x00000000
        /*06c8*/ 	.short	0x010a
        /*06ca*/ 	.byte	0x04
	.zero		1


	//   ....[64]....
        /*06cc*/ 	.word	0x000026c0
        /*06d0*/ 	.word	0x000000ff
        /*06d4*/ 	.word	0x00000000
        /*06d8*/ 	.short	0x010a
        /*06da*/ 	.byte	0x05
	.zero		1


	//   ....[65]....
        /*06dc*/ 	.word	0x00002750
        /*06e0*/ 	.word	0x000000ff
        /*06e4*/ 	.word	0x00000000
        /*06e8*/ 	.short	0x010a
        /*06ea*/ 	.byte	0x05
	.zero		1


	//   ....[66]....
        /*06ec*/ 	.word	0x000027e0
        /*06f0*/ 	.word	0x000000ff
        /*06f4*/ 	.word	0x00000000
        /*06f8*/ 	.short	0x010a
        /*06fa*/ 	.byte	0x05
	.zero		1


	//   ....[67]....
        /*06fc*/ 	.word	0x00002870
        /*0700*/ 	.word	0x000000ff
        /*0704*/ 	.word	0x00000000
        /*0708*/ 	.short	0x010a
        /*070a*/ 	.byte	0x05
	.zero		1


	//   ....[68]....
        /*070c*/ 	.word	0x00002900
        /*0710*/ 	.word	0x000000ff
        /*0714*/ 	.word	0x00000000
        /*0718*/ 	.short	0x010a
        /*071a*/ 	.byte	0x05
	.zero		1


	//   ....[69]....
        /*071c*/ 	.word	0x00002990
        /*0720*/ 	.word	0x000000ff
        /*0724*/ 	.word	0x00000000
        /*0728*/ 	.short	0x010a
        /*072a*/ 	.byte	0x05
	.zero		1


	//   ....[70]....
        /*072c*/ 	.word	0x00002a20
        /*0730*/ 	.word	0x000000ff
        /*0734*/ 	.word	0x00000000
        /*0738*/ 	.short	0x010a
        /*073a*/ 	.byte	0x05
	.zero		1


	//   ....[71]....
        /*073c*/ 	.word	0x00002ab0
        /*0740*/ 	.word	0x000000ff
        /*0744*/ 	.word	0x00000000
        /*0748*/ 	.short	0x010a
        /*074a*/ 	.byte	0x05
	.zero		1


	//   ....[72]....
        /*074c*/ 	.word	0x00002b40
        /*0750*/ 	.word	0x000000ff
        /*0754*/ 	.word	0x00000000
        /*0758*/ 	.short	0x010a
        /*075a*/ 	.byte	0x05
	.zero		1


	//   ....[73]....
        /*075c*/ 	.word	0x00002bd0
        /*0760*/ 	.word	0x000000ff
        /*0764*/ 	.word	0x00000000
        /*0768*/ 	.short	0x010a
        /*076a*/ 	.byte	0x05
	.zero		1


	//   ....[74]....
        /*076c*/ 	.word	0x00002c60
        /*0770*/ 	.word	0x000000ff
        /*0774*/ 	.word	0x00000000
        /*0778*/ 	.short	0x010a
        /*077a*/ 	.byte	0x05
	.zero		1


	//   ....[75]....
        /*077c*/ 	.word	0x00002cf0
        /*0780*/ 	.word	0x000000ff
        /*0784*/ 	.word	0x00000000
        /*0788*/ 	.short	0x010a
        /*078a*/ 	.byte	0x05
	.zero		1


	//   ....[76]....
        /*078c*/ 	.word	0x00002d80
        /*0790*/ 	.word	0x000000ff
        /*0794*/ 	.word	0x00000000
        /*0798*/ 	.short	0x010a
        /*079a*/ 	.byte	0x05
	.zero		1


	//   ....[77]....
        /*079c*/ 	.word	0x00002e10
        /*07a0*/ 	.word	0x000000ff
        /*07a4*/ 	.word	0x00000000
        /*07a8*/ 	.short	0x010a
        /*07aa*/ 	.byte	0x05
	.zero		1


	//   ....[78]....
        /*07ac*/ 	.word	0x00002eb0
        /*07b0*/ 	.word	0x00000000
        /*07b4*/ 	.word	0x00000000
        /*07b8*/ 	.short	0x010a
        /*07ba*/ 	.byte	0xff
	.zero		1


	//   ....[79]....
        /*07bc*/ 	.word	0x00002ff0
        /*07c0*/ 	.word	0x00000000
        /*07c4*/ 	.word	0x00000180
        /*07c8*/ 	.short	0x010a
        /*07ca*/ 	.byte	0xff
	.zero		1


	//   ....[80]....
        /*07cc*/ 	.word	0x00003060
        /*07d0*/ 	.word	0x00000000
        /*07d4*/ 	.word	0x00000000
        /*07d8*/ 	.short	0x0101
        /*07da*/ 	.byte	0xff
	.zero		1


	//   ....[81]....
        /*07dc*/ 	.word	0x00003070
        /*07e0*/ 	.word	0x000000ff
        /*07e4*/ 	.word	0x00000140
        /*07e8*/ 	.short	0x010a
        /*07ea*/ 	.byte	0x04
	.zero		1


	//   ....[82]....
        /*07ec*/ 	.word	0x00003190
        /*07f0*/ 	.word	0x00000000
        /*07f4*/ 	.word	0x00000130
        /*07f8*/ 	.short	0x010a
        /*07fa*/ 	.byte	0xff
	.zero		1


	//   ....[83]....
        /*07fc*/ 	.word	0x00003280
        /*0800*/ 	.word	0x00000000
        /*0804*/ 	.word	0x00000000
        /*0808*/ 	.short	0x0101
        /*080a*/ 	.byte	0xff
	.zero		1


	//   ....[84]....
        /*080c*/ 	.word	0x00003330
        /*0810*/ 	.word	0x000000ff
        /*0814*/ 	.word	0x00000140
        /*0818*/ 	.short	0x0106
        /*081a*/ 	.byte	0x04
	.zero		1


	//   ....[85]....
        /*081c*/ 	.word	0x00003350
        /*0820*/ 	.word	0x000000ff
        /*0824*/ 	.word	0x00000140
        /*0828*/ 	.short	0x010a
        /*082a*/ 	.byte	0x04
	.zero		1


	//   ....[86]....
        /*082c*/ 	.word	0x000033e0
        /*0830*/ 	.word	0x000000ff
        /*0834*/ 	.word	0x00000140
        /*0838*/ 	.short	0x0106
        /*083a*/ 	.byte	0x06
	.zero		1


	//   ....[87]....
        /*083c*/ 	.word	0x00003420
        /*0840*/ 	.word	0x00000000
        /*0844*/ 	.word	0x00000140
        /*0848*/ 	.short	0x010a
        /*084a*/ 	.byte	0xff
	.zero		1


	//   ....[88]....
        /*084c*/ 	.word	0x00003910
        /*0850*/ 	.word	0x00000003
        /*0854*/ 	.word	0x00000130
        /*0858*/ 	.short	0x010a
        /*085a*/ 	.byte	0xff
	.zero		1


	//   ....[89]....
        /*085c*/ 	.word	0x00003a10
        /*0860*/ 	.word	0x00000005
        /*0864*/ 	.word	0x00000000
        /*0868*/ 	.short	0x0101
        /*086a*/ 	.byte	0xff
	.zero		1


	//   ....[90]....
        /*086c*/ 	.word	0x00003a20
        /*0870*/ 	.word	0x000000ff
        /*0874*/ 	.word	0x00000000
        /*0878*/ 	.short	0x010a
        /*087a*/ 	.byte	0x05
	.zero		1


	//   ....[91]....
        /*087c*/ 	.word	0x00003a30
        /*0880*/ 	.word	0x000000ff
        /*0884*/ 	.word	0x00000168
        /*0888*/ 	.short	0x010a
        /*088a*/ 	.byte	0x11
	.zero		1


	//   ....[92]....
        /*088c*/ 	.word	0x00003b10
        /*0890*/ 	.word	0x000000ff
        /*0894*/ 	.word	0x00000000
        /*0898*/ 	.short	0x010a
        /*089a*/ 	.byte	0x07
	.zero		1


	//   ....[93]....
        /*089c*/ 	.word	0x00003c20
        /*08a0*/ 	.word	0x000000ff
        /*08a4*/ 	.word	0x00000000
        /*08a8*/ 	.short	0x010a
        /*08aa*/ 	.byte	0x0a
	.zero		1


	//   ....[94]....
        /*08ac*/ 	.word	0x00003e00
        /*08b0*/ 	.word	0x000000ff
        /*08b4*/ 	.word	0x00000000
        /*08b8*/ 	.short	0x010a
        /*08ba*/ 	.byte	0x04
	.zero		1


	//   ....[95]....
        /*08bc*/ 	.word	0x00003e90
        /*08c0*/ 	.word	0x000000ff
        /*08c4*/ 	.word	0x00000000
        /*08c8*/ 	.short	0x010a
        /*08ca*/ 	.byte	0x05
	.zero		1


	//   ....[96]....
        /*08cc*/ 	.word	0x00003f20
        /*08d0*/ 	.word	0x000000ff
        /*08d4*/ 	.word	0x00000000
        /*08d8*/ 	.short	0x010a
        /*08da*/ 	.byte	0x04
	.zero		1


	//   ....[97]....
        /*08dc*/ 	.word	0x000043f0
        /*08e0*/ 	.word	0x00000002
        /*08e4*/ 	.word	0x00000130
        /*08e8*/ 	.short	0x010a
        /*08ea*/ 	.byte	0xff
	.zero		1


	//   ....[98]....
        /*08ec*/ 	.word	0x00004560
        /*08f0*/ 	.word	0x00000000
        /*08f4*/ 	.word	0x00000000
        /*08f8*/ 	.short	0x0101
        /*08fa*/ 	.byte	0xff
	.zero		1


	//   ....[99]....
        /*08fc*/ 	.word	0x00004a10
        /*0900*/ 	.word	0x000000ff
        /*0904*/ 	.word	0x00000128
        /*0908*/ 	.short	0x010a
        /*090a*/ 	.byte	0x06
	.zero		1


	//   ....[100]....
        /*090c*/ 	.word	0x00004c20
        /*0910*/ 	.word	0x000000ff
        /*0914*/ 	.word	0x00000110
        /*0918*/ 	.short	0x010a
        /*091a*/ 	.byte	0x05
	.zero		1


	//   ....[101]....
        /*091c*/ 	.word	0x00004f80
        /*0920*/ 	.word	0x000000ff
        /*0924*/ 	.word	0x00000100
        /*0928*/ 	.short	0x010b
        /*092a*/ 	.byte	0x05
	.zero		1


	//   ....[102]....
        /*092c*/ 	.word	0x00004f90
        /*0930*/ 	.word	0x000000ff
        /*0934*/ 	.word	0x00000000
        /*0938*/ 	.short	0x0101
        /*093a*/ 	.byte	0x04
	.zero		1


	//   ....[103]....
        /*093c*/ 	.word	0x00004fe0
        /*0940*/ 	.word	0x000000ff
        /*0944*/ 	.word	0x00000000
        /*0948*/ 	.short	0x010a
        /*094a*/ 	.byte	0x04
	.zero		1


	//   ....[104]....
        /*094c*/ 	.word	0x00005080
        /*0950*/ 	.word	0x00000000
        /*0954*/ 	.word	0x00000000
        /*0958*/ 	.short	0x010a
        /*095a*/ 	.byte	0xff
	.zero		1


	//   ....[105]....
        /*095c*/ 	.word	0x000052a0
        /*0960*/ 	.word	0x000000ff
        /*0964*/ 	.word	0x00000130
        /*0968*/ 	.short	0x010a
        /*096a*/ 	.byte	0x04
	.zero		1


	//   ....[106]....
        /*096c*/ 	.word	0x00005370
        /*0970*/ 	.word	0x000000ff
        /*0974*/ 	.word	0x00000000
        /*0978*/ 	.short	0x0101
        /*097a*/ 	.byte	0x04
	.zero		1


	//   ....[107]....
        /*097c*/ 	.word	0x00006180
        /*0980*/ 	.word	0x00000009
        /*0984*/ 	.word	0x00000100
        /*0988*/ 	.short	0x010a
        /*098a*/ 	.byte	0xff
	.zero		1


	//   ....[108]....
        /*098c*/ 	.word	0x000062d0
        /*0990*/ 	.word	0x00000007
        /*0994*/ 	.word	0x00000150
        /*0998*/ 	.short	0x010a
        /*099a*/ 	.byte	0xff
	.zero		1


	//   ....[109]....
        /*099c*/ 	.word	0x00006410
        /*09a0*/ 	.word	0x00000009
        /*09a4*/ 	.word	0x00000100
        /*09a8*/ 	.short	0x010a
        /*09aa*/ 	.byte	0xff
	.zero		1


	//   ....[110]....
        /*09ac*/ 	.word	0x00006950
        /*09b0*/ 	.word	0x00000007
        /*09b4*/ 	.word	0x00000150
        /*09b8*/ 	.short	0x010a
        /*09ba*/ 	.byte	0xff
	.zero		1


	//   ....[111]....
        /*09bc*/ 	.word	0x00007ba0
        /*09c0*/ 	.word	0x000000ff
        /*09c4*/ 	.word	0x00000000
        /*09c8*/ 	.short	0x0101
        /*09ca*/ 	.byte	0x07
	.zero		1


	//   ....[112]....
        /*09cc*/ 	.word	0x00009db0
        /*09d0*/ 	.word	0x00000000
        /*09d4*/ 	.word	0x00000000
        /*09d8*/ 	.short	0x0101
        /*09da*/ 	.byte	0xff
	.zero		1


	//   ....[113]....
        /*09dc*/ 	.word	0x0000a060
        /*09e0*/ 	.word	0x00000002
        /*09e4*/ 	.word	0x00000190
        /*09e8*/ 	.short	0x010a
        /*09ea*/ 	.byte	0xff
	.zero		1


	//   ....[114]....
        /*09ec*/ 	.word	0x0000a0c0
        /*09f0*/ 	.word	0x00000004
        /*09f4*/ 	.word	0x00000080
        /*09f8*/ 	.short	0x010a
        /*09fa*/ 	.byte	0xff
	.zero		1


	//   ....[115]....
        /*09fc*/ 	.word	0x0000a120
        /*0a00*/ 	.word	0x00000004
        /*0a04*/ 	.word	0x00000080
        /*0a08*/ 	.short	0x010a
        /*0a0a*/ 	.byte	0xff
	.zero		1


	//   ....[116]....
        /*0a0c*/ 	.word	0x0000a170
        /*0a10*/ 	.word	0x00000003
        /*0a14*/ 	.word	0x00000130
        /*0a18*/ 	.short	0x010a
        /*0a1a*/ 	.byte	0xff
	.zero		1


	//   ....[117]....
        /*0a1c*/ 	.word	0x0000a1d0
        /*0a20*/ 	.word	0x00000003
        /*0a24*/ 	.word	0x00000000
        /*0a28*/ 	.short	0x010a
        /*0a2a*/ 	.byte	0xff
	.zero		1


	//   ....[118]....
        /*0a2c*/ 	.word	0x0000a230
        /*0a30*/ 	.word	0x00000003
        /*0a34*/ 	.word	0x00000000
        /*0a38*/ 	.short	0x010a
        /*0a3a*/ 	.byte	0xff
	.zero		1


	//   ....[119]....
        /*0a3c*/ 	.word	0x0000a290
        /*0a40*/ 	.word	0x00000003
        /*0a44*/ 	.word	0x00000000
        /*0a48*/ 	.short	0x010a
        /*0a4a*/ 	.byte	0xff
	.zero		1


	//   ....[120]....
        /*0a4c*/ 	.word	0x0000a2f0
        /*0a50*/ 	.word	0x00000003
        /*0a54*/ 	.word	0x00000000
        /*0a58*/ 	.short	0x010a
        /*0a5a*/ 	.byte	0xff
	.zero		1


	//   ....[121]....
        /*0a5c*/ 	.word	0x0000a350
        /*0a60*/ 	.word	0x00000003
        /*0a64*/ 	.word	0x00000000
        /*0a68*/ 	.short	0x010a
        /*0a6a*/ 	.byte	0xff
	.zero		1


	//   ....[122]....
        /*0a6c*/ 	.word	0x0000a3b0
        /*0a70*/ 	.word	0x00000003
        /*0a74*/ 	.word	0x00000000
        /*0a78*/ 	.short	0x010a
        /*0a7a*/ 	.byte	0xff
	.zero		1


	//   ....[123]....
        /*0a7c*/ 	.word	0x0000a410
        /*0a80*/ 	.word	0x00000003
        /*0a84*/ 	.word	0x00000000
        /*0a88*/ 	.short	0x010a
        /*0a8a*/ 	.byte	0xff
	.zero		1


	//   ....[124]....
        /*0a8c*/ 	.word	0x0000a470
        /*0a90*/ 	.word	0x00000003
        /*0a94*/ 	.word	0x00000000
        /*0a98*/ 	.short	0x010a
        /*0a9a*/ 	.byte	0xff
	.zero		1


	//   ....[125]....
        /*0a9c*/ 	.word	0x0000a4d0
        /*0aa0*/ 	.word	0x00000003
        /*0aa4*/ 	.word	0x00000000
        /*0aa8*/ 	.short	0x010a
        /*0aaa*/ 	.byte	0xff
	.zero		1


	//   ....[126]....
        /*0aac*/ 	.word	0x0000a530
        /*0ab0*/ 	.word	0x00000003
        /*0ab4*/ 	.word	0x00000000
        /*0ab8*/ 	.short	0x010a
        /*0aba*/ 	.byte	0xff
	.zero		1


	//   ....[127]....
        /*0abc*/ 	.word	0x0000a590
        /*0ac0*/ 	.word	0x00000003
        /*0ac4*/ 	.word	0x00000000
        /*0ac8*/ 	.short	0x010a
        /*0aca*/ 	.byte	0xff
	.zero		1


	//   ....[128]....
        /*0acc*/ 	.word	0x0000a5f0
        /*0ad0*/ 	.word	0x00000003
        /*0ad4*/ 	.word	0x00000000
        /*0ad8*/ 	.short	0x010a
        /*0ada*/ 	.byte	0xff
	.zero		1


	//   ....[129]....
        /*0adc*/ 	.word	0x0000a650
        /*0ae0*/ 	.word	0x00000003
        /*0ae4*/ 	.word	0x00000000
        /*0ae8*/ 	.short	0x010a
        /*0aea*/ 	.byte	0xff
	.zero		1


	//   ....[130]....
        /*0aec*/ 	.word	0x0000a6b0
        /*0af0*/ 	.word	0x00000003
        /*0af4*/ 	.word	0x00000000
        /*0af8*/ 	.short	0x010a
        /*0afa*/ 	.byte	0xff
	.zero		1


	//   ....[131]....
        /*0afc*/ 	.word	0x0000a710
        /*0b00*/ 	.word	0x00000003
        /*0b04*/ 	.word	0x00000000
        /*0b08*/ 	.short	0x010a
        /*0b0a*/ 	.byte	0xff
	.zero		1


	//   ....[132]....
        /*0b0c*/ 	.word	0x0000a760
        /*0b10*/ 	.word	0x00000000
        /*0b14*/ 	.word	0x00000180
        /*0b18*/ 	.short	0x010a
        /*0b1a*/ 	.byte	0xff
	.zero		1


	//   ....[133]....
        /*0b1c*/ 	.word	0x0000a7c0
        /*0b20*/ 	.word	0x00000003
        /*0b24*/ 	.word	0x00000140
        /*0b28*/ 	.short	0x010a
        /*0b2a*/ 	.byte	0xff
	.zero		1


	//   ....[134]....
        /*0b2c*/ 	.word	0x0000a810
        /*0b30*/ 	.word	0x00000000
        /*0b34*/ 	.word	0x00000130
        /*0b38*/ 	.short	0x010a
        /*0b3a*/ 	.byte	0xff
	.zero		1


	//   ....[135]....
        /*0b3c*/ 	.word	0x0000a870
        /*0b40*/ 	.word	0x00000002
        /*0b44*/ 	.word	0x00000140
        /*0b48*/ 	.short	0x010a
        /*0b4a*/ 	.byte	0xff
	.zero		1


	//   ....[136]....
        /*0b4c*/ 	.word	0x0000a8c0
        /*0b50*/ 	.word	0x00000003
        /*0b54*/ 	.word	0x00000130
        /*0b58*/ 	.short	0x010a
        /*0b5a*/ 	.byte	0xff
	.zero		1


	//   ....[137]....
        /*0b5c*/ 	.word	0x0000a920
        /*0b60*/ 	.word	0x00000004
        /*0b64*/ 	.word	0x00000168
        /*0b68*/ 	.short	0x010a
        /*0b6a*/ 	.byte	0xff
	.zero		1


	//   ....[138]....
        /*0b6c*/ 	.word	0x0000a980
        /*0b70*/ 	.word	0x00000003
        /*0b74*/ 	.word	0x00000000
        /*0b78*/ 	.short	0x010a
        /*0b7a*/ 	.byte	0xff
	.zero		1


	//   ....[139]....
        /*0b7c*/ 	.word	0x0000a9e0
        /*0b80*/ 	.word	0x00000002
        /*0b84*/ 	.word	0x00000000
        /*0b88*/ 	.short	0x010a
        /*0b8a*/ 	.byte	0xff
	.zero		1


	//   ....[140]....
        /*0b8c*/ 	.word	0x0000aa40
        /*0b90*/ 	.word	0x00000002
        /*0b94*/ 	.word	0x00000000
        /*0b98*/ 	.short	0x010a
        /*0b9a*/ 	.byte	0xff
	.zero		1


	//   ....[141]....
        /*0b9c*/ 	.word	0x0000aaa0
        /*0ba0*/ 	.word	0x00000002
        /*0ba4*/ 	.word	0x00000000
        /*0ba8*/ 	.short	0x010a
        /*0baa*/ 	.byte	0xff
	.zero		1


	//   ....[142]....
        /*0bac*/ 	.word	0x0000aaf0
        /*0bb0*/ 	.word	0x00000002
        /*0bb4*/ 	.word	0x00000130
        /*0bb8*/ 	.short	0x010a
        /*0bba*/ 	.byte	0xff
	.zero		1


	//   ....[143]....
        /*0bbc*/ 	.word	0x0000ab50
        /*0bc0*/ 	.word	0x00000002
        /*0bc4*/ 	.word	0x00000128
        /*0bc8*/ 	.short	0x010a
        /*0bca*/ 	.byte	0xff
	.zero		1


	//   ....[144]....
        /*0bcc*/ 	.word	0x0000abb0
        /*0bd0*/ 	.word	0x00000003
        /*0bd4*/ 	.word	0x00000110
        /*0bd8*/ 	.short	0x010a
        /*0bda*/ 	.byte	0xff
	.zero		1


	//   ....[145]....
        /*0bdc*/ 	.word	0x0000ac10
        /*0be0*/ 	.word	0x00000002
        /*0be4*/ 	.word	0x00000000
        /*0be8*/ 	.short	0x010a
        /*0bea*/ 	.byte	0xff
	.zero		1


	//   ....[146]....
        /*0bec*/ 	.word	0x0000ac70
        /*0bf0*/ 	.word	0x00000002
        /*0bf4*/ 	.word	0x00000130
        /*0bf8*/ 	.short	0x010a
        /*0bfa*/ 	.byte	0xff
	.zero		1


	//   ....[147]....
        /*0bfc*/ 	.word	0x0000acc0
        /*0c00*/ 	.word	0x00000009
        /*0c04*/ 	.word	0x00000100
        /*0c08*/ 	.short	0x010a
        /*0c0a*/ 	.byte	0xff
	.zero		1


	//   ....[148]....
        /*0c0c*/ 	.word	0x0000ad10
        /*0c10*/ 	.word	0x00000007
        /*0c14*/ 	.word	0x00000150
        /*0c18*/ 	.short	0x010a
        /*0c1a*/ 	.byte	0xff
	.zero		1


	//----- nvinfo : EIATTR_NUM_MBARRIERS
	.align		4
.L_49:
        /*0c1c*/ 	.byte	0x03, 0x38
        /*0c1e*/ 	.short	0x0034


	//----- nvinfo : EIATTR_EXIT_INSTR_OFFSETS
	.align		4
        /*0c20*/ 	.byte	0x04, 0x1c
        /*0c22*/ 	.short	(.L_51 - .L_50)


	//   ....[0]....
.L_50:
        /*0c24*/ 	.word	0x00002ee0


	//   ....[1]....
        /*0c28*/ 	.word	0x000033f0


	//   ....[2]....
        /*0c2c*/ 	.word	0x00003450


	//   ....[3]....
        /*0c30*/ 	.word	0x00004180


	//   ....[4]....
        /*0c34*/ 	.word	0x000050b0


	//   ....[5]....
        /*0c38*/ 	.word	0x000050f0


	//   ....[6]....
        /*0c3c*/ 	.word	0x00009f60


	//   ....[7]....
        /*0c40*/ 	.word	0x00009ff0


	//   ....[8]....
        /*0c44*/ 	.word	0x0000a020


	//   ....[9]....
        /*0c48*/ 	.word	0x0000a050


	//----- nvinfo : EIATTR_MAX_THREADS
	.align		4
.L_51:
        /*0c4c*/ 	.byte	0x04, 0x05
        /*0c4e*/ 	.short	(.L_53 - .L_52)
.L_52:
        /*0c50*/ 	.word	0x00000100
        /*0c54*/ 	.word	0x00000001
        /*0c58*/ 	.word	0x00000001


	//----- nvinfo : EIATTR_CRS_STACK_SIZE
	.align		4
.L_53:
        /*0c5c*/ 	.byte	0x04, 0x1e
        /*0c5e*/ 	.short	(.L_55 - .L_54)
.L_54:
        /*0c60*/ 	.word	0x00000000


	//----- nvinfo : EIATTR_CBANK_PARAM_SIZE
	.align		4
.L_55:
        /*0c64*/ 	.byte	0x03, 0x19
        /*0c66*/ 	.short	0x0800


	//----- nvinfo : EIATTR_PARAM_CBANK
	.align		4
        /*0c68*/ 	.byte	0x04, 0x0a
        /*0c6a*/ 	.short	(.L_57 - .L_56)
	.align		4
.L_56:
        /*0c6c*/ 	.word	index@(.nv.constant0._ZN7cutlass13device_kernelINS_4gemm6kernel13GemmUniversalIN4cute5tupleIJiiiiEEENS1_10collective13CollectiveMmaINS1_35MainloopSm100TmaUmmaWarpSpecializedILi16ELi2ELi3ENS5_IJNS4_1CILi1EEESB_SB_EEEEENS5_IJNSA_ILi128EEENSA_ILi160EEENSA_ILi16EEEEEENS_10bfloat16_tENS5_IJlSB_lEEESI_SJ_NS4_8TiledMMAINS4_8MMA_AtomIJNS4_20SM100_MMA_F16BF16_SSISI_SI_fLi128ELi160ELNS4_4UMMA5MajorE0ELSO_0ELNSN_7ScaleInE0ELSP_0EEEEEENS4_6LayoutISC_NS5_IJNSA_ILi0EEEST_ST_EEEEENS5_IJNS4_10UnderscoreESW_SW_EEEEENS4_13SM90_TMA_LOADENS4_14ComposedLayoutINS4_7SwizzleILi1ELi4ELi3EEENS4_18smem_ptr_flag_bitsILi16EEENSS_INS5_IJNSA_ILi8EEESG_EEENS5_IJSG_SB_EEEEEEEvNS4_8identityESZ_S19_vS1A_EENS_8epilogue10collective18CollectiveEpilogueINS1C_23Sm100TmaWarpSpecializedILi2ELi1ELi160ELb1ELb0EEEJSH_NS5_IJNSS_ISE_SB_EENSS_ISF_SB_EEEEESI_SJ_SI_SJ_NS1C_6fusion15FusionCallbacksIS1G_NS1K_17LinearCombinationISI_fSI_fLNS_15FloatRoundStyleE2EEESH_S1J_JEEENS4_5SM1004TMEM4LOAD26SM100_TMEM_LOAD_32dp32b32xESZ_NS10_INS11_ILi2ELi4ELi3EEES14_NSS_INS5_IJS15_NSA_ILi32EEEEEENS5_IJS1V_SB_EEEEEEENS4_39AutoVectorizingCopyWithAssumedAlignmentILi128EEENS4_14SM90_TMA_STOREES1Z_S21_S21_EEEvvEEEEvNT_6ParamsE)
        /*0c70*/ 	.short	0x0380
        /*0c72*/ 	.short	0x0800


	//----- nvinfo : EIATTR_SW_WAR
	.align		4
.L_57:
        /*0c74*/ 	.byte	0x04, 0x36
        /*0c76*/ 	.short	(.L_59 - .L_58)
.L_58:
        /*0c78*/ 	.word	0x00000008
.L_59:


//--------------------- .nv.callgraph             --------------------------
	.section	.nv.callgraph,"",@"SHT_CUDA_CALLGRAPH"
	.align	4
	.sectionentsize	8
	.align		4
        /*0000*/ 	.word	0x00000000
	.align		4
        /*0004*/ 	.word	0xffffffff
	.align		4
        /*0008*/ 	.word	index@(_ZN7cutlass13device_kernelINS_4gemm6kernel13GemmUniversalIN4cute5tupleIJiiiiEEENS1_10collective13CollectiveMmaINS1_35MainloopSm100TmaUmmaWarpSpecializedILi16ELi2ELi3ENS5_IJNS4_1CILi1EEESB_SB_EEEEENS5_IJNSA_ILi128EEENSA_ILi160EEENSA_ILi16EEEEEENS_10bfloat16_tENS5_IJlSB_lEEESI_SJ_NS4_8TiledMMAINS4_8MMA_AtomIJNS4_20SM100_MMA_F16BF16_SSISI_SI_fLi128ELi160ELNS4_4UMMA5MajorE0ELSO_0ELNSN_7ScaleInE0ELSP_0EEEEEENS4_6LayoutISC_NS5_IJNSA_ILi0EEEST_ST_EEEEENS5_IJNS4_10UnderscoreESW_SW_EEEEENS4_13SM90_TMA_LOADENS4_14ComposedLayoutINS4_7SwizzleILi1ELi4ELi3EEENS4_18smem_ptr_flag_bitsILi16EEENSS_INS5_IJNSA_ILi8EEESG_EEENS5_IJSG_SB_EEEEEEEvNS4_8identityESZ_S19_vS1A_EENS_8epilogue10collective18CollectiveEpilogueINS1C_23Sm100TmaWarpSpecializedILi2ELi1ELi160ELb1ELb0EEEJSH_NS5_IJNSS_ISE_SB_EENSS_ISF_SB_EEEEESI_SJ_SI_SJ_NS1C_6fusion15FusionCallbacksIS1G_NS1K_17LinearCombinationISI_fSI_fLNS_15FloatRoundStyleE2EEESH_S1J_JEEENS4_5SM1004TMEM4LOAD26SM100_TMEM_LOAD_32dp32b32xESZ_NS10_INS11_ILi2ELi4ELi3EEES14_NSS_INS5_IJS15_NSA_ILi32EEEEEENS5_IJS1V_SB_EEEEEEENS4_39AutoVectorizingCopyWithAssumedAlignmentILi128EEENS4_14SM90_TMA_STOREES1Z_S21_S21_EEEvvEEEEvNT_6ParamsE)
	.align		4
        /*000c*/ 	.word	index@(__assertfail)
	.align		4
        /*0010*/ 	.word	0x00000000
	.align		4
        /*0014*/ 	.word	0xfffffffe
	.align		4
        /*0018*/ 	.word	0x00000000
	.align		4
        /*001c*/ 	.word	0xfffffffd
	.align		4
        /*0020*/ 	.word	0x00000000
	.align		4
        /*0024*/ 	.word	0xfffffffc


//--------------------- .nv.constant4             --------------------------
	.section	.nv.constant4,"a",@progbits
	.align	8
	.align		8
.nv.constant4:
        /*0000*/ 	.dword	__assertfail
	.align		8
        /*0008*/ 	.dword	__unnamed_1
	.align		8
        /*0010*/ 	.dword	__unnamed_2
	.align		8
        /*0018*/ 	.dword	_ZN40_INTERNAL_cc264ab8_4_k_cu_221ce630_168164cuda3std3__45__cpo5beginE
	.align		8
        /*0020*/ 	.dword	_ZN40_INTERNAL_cc264ab8_4_k_cu_221ce630_168164cuda3std3__45__cpo3endE
	.align		8
        /*0028*/ 	.dword	_ZN40_INTERNAL_cc264ab8_4_k_cu_221ce630_168164cuda3std3__45__cpo6cbeginE
	.align		8
        /*0030*/ 	.dword	_ZN40_INTERNAL_cc264ab8_4_k_cu_221ce630_168164cuda3std3__45__cpo4cendE
	.align		8
        /*0038*/ 	.dword	_ZN40_INTERNAL_cc264ab8_4_k_cu_221ce630_168164cuda3std3__442_GLOBAL__N__cc264ab8_4_k_cu_221ce630_168166ignoreE
	.align		8
        /*0040*/ 	.dword	_ZN40_INTERNAL_cc264ab8_4_k_cu_221ce630_168164cuda3std3__419piecewise_constructE
	.align		8
        /*0048*/ 	.dword	_ZN40_INTERNAL_cc264ab8_4_k_cu_221ce630_168164cuda3std3__48in_placeE
	.align		8
        /*0050*/ 	.dword	_ZN40_INTERNAL_cc264ab8_4_k_cu_221ce630_168164cuda3std6ranges3__45__cpo4swapE
	.align		8
        /*0058*/ 	.dword	_ZN40_INTERNAL_cc264ab8_4_k_cu_221ce630_168164cuda3std6ranges3__45__cpo9iter_moveE
	.align		8
        /*0060*/ 	.dword	_ZN40_INTERNAL_cc264ab8_4_k_cu_221ce630_168164cute7productE
	.align		8
        /*0068*/ 	.dword	_ZN40_INTERNAL_cc264ab8_4_k_cu_221ce630_168164cute1_E
	.align		8
        /*0070*/ 	.dword	$str$25
	.align		8
        /*0078*/ 	.dword	$str$26
	.align		8
        /*0080*/ 	.dword	$str$27
	.align		8
        /*0088*/ 	.dword	$str$28


//--------------------- .text._ZN7cutlass13device_kernelINS_4gemm6kernel13GemmUniversalIN4cute5tupleIJiiiiEEENS1_10collective13CollectiveMmaINS1_35MainloopSm100TmaUmmaWarpSpecializedILi16ELi2ELi3ENS5_IJNS4_1CILi1EEESB_SB_EEEEENS5_IJNSA_ILi128EEENSA_ILi160EEENSA_ILi16EEEEEENS_10bfloat16_tENS5_IJlSB_lEEESI_SJ_NS4_8TiledMMAINS4_8MMA_AtomIJNS4_20SM100_MMA_F16BF16_SSISI_SI_fLi128ELi160ELNS4_4UMMA5MajorE0ELSO_0ELNSN_7ScaleInE0ELSP_0EEEEEENS4_6LayoutISC_NS5_IJNSA_ILi0EEEST_ST_EEEEENS5_IJNS4_10UnderscoreESW_SW_EEEEENS4_13SM90_TMA_LOADENS4_14ComposedLayoutINS4_7SwizzleILi1ELi4ELi3EEENS4_18smem_ptr_flag_bitsILi16EEENSS_INS5_IJNSA_ILi8EEESG_EEENS5_IJSG_SB_EEEEEEEvNS4_8identityESZ_S19_vS1A_EENS_8epilogue10collective18CollectiveEpilogueINS1C_23Sm100TmaWarpSpecializedILi2ELi1ELi160ELb1ELb0EEEJSH_NS5_IJNSS_ISE_SB_EENSS_ISF_SB_EEEEESI_SJ_SI_SJ_NS1C_6fusion15FusionCallbacksIS1G_NS1K_17LinearCombinationISI_fSI_fLNS_15FloatRoundStyleE2EEESH_S1J_JEEENS4_5SM1004TMEM4LOAD26SM100_TMEM_LOAD_32dp32b32xESZ_NS10_INS11_ILi2ELi4ELi3EEES14_NSS_INS5_IJS15_NSA_ILi32EEEEEENS5_IJS1V_SB_EEEEEEENS4_39AutoVectorizingCopyWithAssumedAlignmentILi128EEENS4_14SM90_TMA_STOREES1Z_S21_S21_EEEvvEEEEvNT_6ParamsE --------------------------
	.section	.text._ZN7cutlass13device_kernelINS_4gemm6kernel13GemmUniversalIN4cute5tupleIJiiiiEEENS1_10collective13CollectiveMmaINS1_35MainloopSm100TmaUmmaWarpSpecializedILi16ELi2ELi3ENS5_IJNS4_1CILi1EEESB_SB_EEEEENS5_IJNSA_ILi128EEENSA_ILi160EEENSA_ILi16EEEEEENS_10bfloat16_tENS5_IJlSB_lEEESI_SJ_NS4_8TiledMMAINS4_8MMA_AtomIJNS4_20SM100_MMA_F16BF16_SSISI_SI_fLi128ELi160ELNS4_4UMMA5MajorE0ELSO_0ELNSN_7ScaleInE0ELSP_0EEEEEENS4_6LayoutISC_NS5_IJNSA_ILi0EEEST_ST_EEEEENS5_IJNS4_10UnderscoreESW_SW_EEEEENS4_13SM90_TMA_LOADENS4_14ComposedLayoutINS4_7SwizzleILi1ELi4ELi3EEENS4_18smem_ptr_flag_bitsILi16EEENSS_INS5_IJNSA_ILi8EEESG_EEENS5_IJSG_SB_EEEEEEEvNS4_8identityESZ_S19_vS1A_EENS_8epilogue10collective18CollectiveEpilogueINS1C_23Sm100TmaWarpSpecializedILi2ELi1ELi160ELb1ELb0EEEJSH_NS5_IJNSS_ISE_SB_EENSS_ISF_SB_EEEEESI_SJ_SI_SJ_NS1C_6fusion15FusionCallbacksIS1G_NS1K_17LinearCombinationISI_fSI_fLNS_15FloatRoundStyleE2EEESH_S1J_JEEENS4_5SM1004TMEM4LOAD26SM100_TMEM_LOAD_32dp32b32xESZ_NS10_INS11_ILi2ELi4ELi3EEES14_NSS_INS5_IJS15_NSA_ILi32EEEEEENS5_IJS1V_SB_EEEEEEENS4_39AutoVectorizingCopyWithAssumedAlignmentILi128EEENS4_14SM90_TMA_STOREES1Z_S21_S21_EEEvvEEEEvNT_6ParamsE,"ax",@progbits
	.align	128
.text._ZN7cutlass13device_kernelINS_4gemm6kernel13GemmUniversalIN4cute5tupleIJiiiiEEENS1_10collective13CollectiveMmaINS1_35MainloopSm100TmaUmmaWarpSpecializedILi16ELi2ELi3ENS5_IJNS4_1CILi1EEESB_SB_EEEEENS5_IJNSA_ILi128EEENSA_ILi160EEENSA_ILi16EEEEEENS_10bfloat16_tENS5_IJlSB_lEEESI_SJ_NS4_8TiledMMAINS4_8MMA_AtomIJNS4_20SM100_MMA_F16BF16_SSISI_SI_fLi128ELi160ELNS4_4UMMA5MajorE0ELSO_0ELNSN_7ScaleInE0ELSP_0EEEEEENS4_6LayoutISC_NS5_IJNSA_ILi0EEEST_ST_EEEEENS5_IJNS4_10UnderscoreESW_SW_EEEEENS4_13SM90_TMA_LOADENS4_14ComposedLayoutINS4_7SwizzleILi1ELi4ELi3EEENS4_18smem_ptr_flag_bitsILi16EEENSS_INS5_IJNSA_ILi8EEESG_EEENS5_IJSG_SB_EEEEEEEvNS4_8identityESZ_S19_vS1A_EENS_8epilogue10collective18CollectiveEpilogueINS1C_23Sm100TmaWarpSpecializedILi2ELi1ELi160ELb1ELb0EEEJSH_NS5_IJNSS_ISE_SB_EENSS_ISF_SB_EEEEESI_SJ_SI_SJ_NS1C_6fusion15FusionCallbacksIS1G_NS1K_17LinearCombinationISI_fSI_fLNS_15FloatRoundStyleE2EEESH_S1J_JEEENS4_5SM1004TMEM4LOAD26SM100_TMEM_LOAD_32dp32b32xESZ_NS10_INS11_ILi2ELi4ELi3EEES14_NSS_INS5_IJS15_NSA_ILi32EEEEEENS5_IJS1V_SB_EEEEEEENS4_39AutoVectorizingCopyWithAssumedAlignmentILi128EEENS4_14SM90_TMA_STOREES1Z_S21_S21_EEEvvEEEEvNT_6ParamsE:
        .type           _ZN7cutlass13device_kernelINS_4gemm6kernel13GemmUniversalIN4cute5tupleIJiiiiEEENS1_10collective13CollectiveMmaINS1_35MainloopSm100TmaUmmaWarpSpecializedILi16ELi2ELi3ENS5_IJNS4_1CILi1EEESB_SB_EEEEENS5_IJNSA_ILi128EEENSA_ILi160EEENSA_ILi16EEEEEENS_10bfloat16_tENS5_IJlSB_lEEESI_SJ_NS4_8TiledMMAINS4_8MMA_AtomIJNS4_20SM100_MMA_F16BF16_SSISI_SI_fLi128ELi160ELNS4_4UMMA5MajorE0ELSO_0ELNSN_7ScaleInE0ELSP_0EEEEEENS4_6LayoutISC_NS5_IJNSA_ILi0EEEST_ST_EEEEENS5_IJNS4_10UnderscoreESW_SW_EEEEENS4_13SM90_TMA_LOADENS4_14ComposedLayoutINS4_7SwizzleILi1ELi4ELi3EEENS4_18smem_ptr_flag_bitsILi16EEENSS_INS5_IJNSA_ILi8EEESG_EEENS5_IJSG_SB_EEEEEEEvNS4_8identityESZ_S19_vS1A_EENS_8epilogue10collective18CollectiveEpilogueINS1C_23Sm100TmaWarpSpecializedILi2ELi1ELi160ELb1ELb0EEEJSH_NS5_IJNSS_ISE_SB_EENSS_ISF_SB_EEEEESI_SJ_SI_SJ_NS1C_6fusion15FusionCallbacksIS1G_NS1K_17LinearCombinationISI_fSI_fLNS_15FloatRoundStyleE2EEESH_S1J_JEEENS4_5SM1004TMEM4LOAD26SM100_TMEM_LOAD_32dp32b32xESZ_NS10_INS11_ILi2ELi4ELi3EEES14_NSS_INS5_IJS15_NSA_ILi32EEEEEENS5_IJS1V_SB_EEEEEEENS4_39AutoVectorizingCopyWithAssumedAlignmentILi128EEENS4_14SM90_TMA_STOREES1Z_S21_S21_EEEvvEEEEvNT_6ParamsE,@function
        .size           _ZN7cutlass13device_kernelINS_4gemm6kernel13GemmUniversalIN4cute5tupleIJiiiiEEENS1_10collective13CollectiveMmaINS1_35MainloopSm100TmaUmmaWarpSpecializedILi16ELi2ELi3ENS5_IJNS4_1CILi1EEESB_SB_EEEEENS5_IJNSA_ILi128EEENSA_ILi160EEENSA_ILi16EEEEEENS_10bfloat16_tENS5_IJlSB_lEEESI_SJ_NS4_8TiledMMAINS4_8MMA_AtomIJNS4_20SM100_MMA_F16BF16_SSISI_SI_fLi128ELi160ELNS4_4UMMA5MajorE0ELSO_0ELNSN_7ScaleInE0ELSP_0EEEEEENS4_6LayoutISC_NS5_IJNSA_ILi0EEEST_ST_EEEEENS5_IJNS4_10UnderscoreESW_SW_EEEEENS4_13SM90_TMA_LOADENS4_14ComposedLayoutINS4_7SwizzleILi1ELi4ELi3EEENS4_18smem_ptr_flag_bitsILi16EEENSS_INS5_IJNSA_ILi8EEESG_EEENS5_IJSG_SB_EEEEEEEvNS4_8identityESZ_S19_vS1A_EENS_8epilogue10collective18CollectiveEpilogueINS1C_23Sm100TmaWarpSpecializedILi2ELi1ELi160ELb1ELb0EEEJSH_NS5_IJNSS_ISE_SB_EENSS_ISF_SB_EEEEESI_SJ_SI_SJ_NS1C_6fusion15FusionCallbacksIS1G_NS1K_17LinearCombinationISI_fSI_fLNS_15FloatRoundStyleE2EEESH_S1J_JEEENS4_5SM1004TMEM4LOAD26SM100_TMEM_LOAD_32dp32b32xESZ_NS10_INS11_ILi2ELi4ELi3EEES14_NSS_INS5_IJS15_NSA_ILi32EEEEEENS5_IJS1V_SB_EEEEEEENS4_39AutoVectorizingCopyWithAssumedAlignmentILi128EEENS4_14SM90_TMA_STOREES1Z_S21_S21_EEEvvEEEEvNT_6ParamsE,(.L_x_176 - _ZN7cutlass13device_kernelINS_4gemm6kernel13GemmUniversalIN4cute5tupleIJiiiiEEENS1_10collective13CollectiveMmaINS1_35MainloopSm100TmaUmmaWarpSpecializedILi16ELi2ELi3ENS5_IJNS4_1CILi1EEESB_SB_EEEEENS5_IJNSA_ILi128EEENSA_ILi160EEENSA_ILi16EEEEEENS_10bfloat16_tENS5_IJlSB_lEEESI_SJ_NS4_8TiledMMAINS4_8MMA_AtomIJNS4_20SM100_MMA_F16BF16_SSISI_SI_fLi128ELi160ELNS4_4UMMA5MajorE0ELSO_0ELNSN_7ScaleInE0ELSP_0EEEEEENS4_6LayoutISC_NS5_IJNSA_ILi0EEEST_ST_EEEEENS5_IJNS4_10UnderscoreESW_SW_EEEEENS4_13SM90_TMA_LOADENS4_14ComposedLayoutINS4_7SwizzleILi1ELi4ELi3EEENS4_18smem_ptr_flag_bitsILi16EEENSS_INS5_IJNSA_ILi8EEESG_EEENS5_IJSG_SB_EEEEEEEvNS4_8identityESZ_S19_vS1A_EENS_8epilogue10collective18CollectiveEpilogueINS1C_23Sm100TmaWarpSpecializedILi2ELi1ELi160ELb1ELb0EEEJSH_NS5_IJNSS_ISE_SB_EENSS_ISF_SB_EEEEESI_SJ_SI_SJ_NS1C_6fusion15FusionCallbacksIS1G_NS1K_17LinearCombinationISI_fSI_fLNS_15FloatRoundStyleE2EEESH_S1J_JEEENS4_5SM1004TMEM4LOAD26SM100_TMEM_LOAD_32dp32b32xESZ_NS10_INS11_ILi2ELi4ELi3EEES14_NSS_INS5_IJS15_NSA_ILi32EEEEEENS5_IJS1V_SB_EEEEEEENS4_39AutoVectorizingCopyWithAssumedAlignmentILi128EEENS4_14SM90_TMA_STOREES1Z_S21_S21_EEEvvEEEEvNT_6ParamsE)
        .other          _ZN7cutlass13device_kernelINS_4gemm6kernel13GemmUniversalIN4cute5tupleIJiiiiEEENS1_10collective13CollectiveMmaINS1_35MainloopSm100TmaUmmaWarpSpecializedILi16ELi2ELi3ENS5_IJNS4_1CILi1EEESB_SB_EEEEENS5_IJNSA_ILi128EEENSA_ILi160EEENSA_ILi16EEEEEENS_10bfloat16_tENS5_IJlSB_lEEESI_SJ_NS4_8TiledMMAINS4_8MMA_AtomIJNS4_20SM100_MMA_F16BF16_SSISI_SI_fLi128ELi160ELNS4_4UMMA5MajorE0ELSO_0ELNSN_7ScaleInE0ELSP_0EEEEEENS4_6LayoutISC_NS5_IJNSA_ILi0EEEST_ST_EEEEENS5_IJNS4_10UnderscoreESW_SW_EEEEENS4_13SM90_TMA_LOADENS4_14ComposedLayoutINS4_7SwizzleILi1ELi4ELi3EEENS4_18smem_ptr_flag_bitsILi16EEENSS_INS5_IJNSA_ILi8EEESG_EEENS5_IJSG_SB_EEEEEEEvNS4_8identityESZ_S19_vS1A_EENS_8epilogue10collective18CollectiveEpilogueINS1C_23Sm100TmaWarpSpecializedILi2ELi1ELi160ELb1ELb0EEEJSH_NS5_IJNSS_ISE_SB_EENSS_ISF_SB_EEEEESI_SJ_SI_SJ_NS1C_6fusion15FusionCallbacksIS1G_NS1K_17LinearCombinationISI_fSI_fLNS_15FloatRoundStyleE2EEESH_S1J_JEEENS4_5SM1004TMEM4LOAD26SM100_TMEM_LOAD_32dp32b32xESZ_NS10_INS11_ILi2ELi4ELi3EEES14_NSS_INS5_IJS15_NSA_ILi32EEEEEENS5_IJS1V_SB_EEEEEEENS4_39AutoVectorizingCopyWithAssumedAlignmentILi128EEENS4_14SM90_TMA_STOREES1Z_S21_S21_EEEvvEEEEvNT_6ParamsE,@"STO_CUDA_ENTRY STV_DEFAULT"
_ZN7cutlass13device_kernelINS_4gemm6kernel13GemmUniversalIN4cute5tupleIJiiiiEEENS1_10collective13CollectiveMmaINS1_35MainloopSm100TmaUmmaWarpSpecializedILi16ELi2ELi3ENS5_IJNS4_1CILi1EEESB_SB_EEEEENS5_IJNSA_ILi128EEENSA_ILi160EEENSA_ILi16EEEEEENS_10bfloat16_tENS5_IJlSB_lEEESI_SJ_NS4_8TiledMMAINS4_8MMA_AtomIJNS4_20SM100_MMA_F16BF16_SSISI_SI_fLi128ELi160ELNS4_4UMMA5MajorE0ELSO_0ELNSN_7ScaleInE0ELSP_0EEEEEENS4_6LayoutISC_NS5_IJNSA_ILi0EEEST_ST_EEEEENS5_IJNS4_10UnderscoreESW_SW_EEEEENS4_13SM90_TMA_LOADENS4_14ComposedLayoutINS4_7SwizzleILi1ELi4ELi3EEENS4_18smem_ptr_flag_bitsILi16EEENSS_INS5_IJNSA_ILi8EEESG_EEENS5_IJSG_SB_EEEEEEEvNS4_8identityESZ_S19_vS1A_EENS_8epilogue10collective18CollectiveEpilogueINS1C_23Sm100TmaWarpSpecializedILi2ELi1ELi160ELb1ELb0EEEJSH_NS5_IJNSS_ISE_SB_EENSS_ISF_SB_EEEEESI_SJ_SI_SJ_NS1C_6fusion15FusionCallbacksIS1G_NS1K_17LinearCombinationISI_fSI_fLNS_15FloatRoundStyleE2EEESH_S1J_JEEENS4_5SM1004TMEM4LOAD26SM100_TMEM_LOAD_32dp32b32xESZ_NS10_INS11_ILi2ELi4ELi3EEES14_NSS_INS5_IJS15_NSA_ILi32EEEEEENS5_IJS1V_SB_EEEEEEENS4_39AutoVectorizingCopyWithAssumedAlignmentILi128EEENS4_14SM90_TMA_STOREES1Z_S21_S21_EEEvvEEEEvNT_6ParamsE:
[----:B------:R-:W1:Y:S01]  /*0000*/  LDC R1, c[0x0][0x37c] ;  /* 0x0000df00ff017b82 */ /* 0x000e620000000800 */
[----:B------:R-:W2:Y:S01]  /*0010*/  S2R R6, SR_TID.X ;  /* 0x0000000000067919 */ /* 0x000ea20000002100 */
[----:B------:R-:W3:Y:S01]  /*0020*/  LDCU.64 UR8, c[0x0][0x890] ;  /* 0x00011200ff0877ac */ /* 0x000ee20008000a00 */
[----:B-1----:R-:W-:Y:S01]  /*0030*/  VIADD R1, R1, 0xffffffb0 ;  /* 0xffffffb001017836 */ /* 0x002fe20000000000 */
[----:B------:R-:W-:Y:S01]  /*0040*/  ELECT P3, URZ, PT ;  /* 0x0000000000ff782f */ /* 0x000fe20003860000 */
[----:B---3--:R-:W-:-:S04]  /*0050*/  UISETP.NE.U32.AND UP0, UPT, UR8, URZ, UPT ;  /* 0x000000ff0800728c */ /* 0x008fc8000bf05070 */
[----:B------:R-:W-:Y:S01]  /*0060*/  UISETP.NE.AND.EX UP0, UPT, UR9, URZ, UPT, UP0 ;  /* 0x000000ff0900728c */ /* 0x000fe2000bf05300 */
[----:B--2---:R-:W-:-:S05]  /*0070*/  SHF.R.U32.HI R2, RZ, 0x5, R6 ;  /* 0x00000005ff027819 */ /* 0x004fca0000011606 */
[----:B------:R-:W1:Y:S02]  /*0080*/  SHFL.IDX PT, R0, R2, RZ, 0x1f ;  /* 0x00001fff02007589 */ /* 0x000e6400000e0000 */
[----:B-1----:R-:W-:Y:S02]  /*0090*/  R2UR UR18, R0 ;  /* 0x00000000001272ca */ /* 0x002fe400000e0000 */
[----:B------:R-:W-:-:S05]  /*00a0*/  PRMT R0, RZ, 0x7610, R0 ;  /* 0x00007610ff007816 */ /* 0x000fca0000000000 */
[----:B------:R1:W-:Y:S01]  /*00b0*/  STL.S16 [R1+0x44], R0 ;  /* 0x0000440001007387 */ /* 0x0003e20000100600 */
[----:B------:R-:W-:Y:S07]  /*00c0*/  BRA.U UP0, `(.L_x_0) ;  /* 0x0000000100387547 */ /* 0x000fee000b800000 */
[----:B------:R-:W2:Y:S02]  /*00d0*/  LDCU.64 UR4, c[0x0][0x888] ;  /* 0x00011100ff0477ac */ /* 0x000ea40008000a00 */
[----:B--2---:R-:W-:-:S04]  /*00e0*/  UISETP.NE.U32.AND UP0, UPT, UR4, URZ, UPT ;  /* 0x000000ff0400728c */ /* 0x004fc8000bf05070 */
[----:B------:R-:W-:-:S09]  /*00f0*/  UISETP.NE.AND.EX UP0, UPT, UR5, URZ, UPT, UP0 ;  /* 0x000000ff0500728c */ /* 0x000fd2000bf05300 */
[----:B------:R-:W-:Y:S05]  /*0100*/  BRA.U !UP0, `(.L_x_1) ;  /* 0x0000000108187547 */ /* 0x000fea000b800000 */
[----:B------:R-:W2:Y:S01]  /*0110*/  LDC.64 R4, c[0x0][0x888] ;  /* 0x00022200ff047b82 */ /* 0x000ea20000000a00 */
[----:B------:R-:W2:Y:S02]  /*0120*/  LDCU.64 UR4, c[0x0][0x358] ;  /* 0x00006b00ff0477ac */ /* 0x000ea40008000a00 */
[----:B--2---:R2:W5:Y:S01]  /*0130*/  LDG.E R157, desc[UR4][R4.64] ;  /* 0x00000004049d7981 */ /* 0x004562000c1e1900 */
[----:B-1----:R-:W-:-:S05]  /*0140*/  HFMA2 R0, -RZ, RZ, 0, 5.9604644775390625e-08 ;  /* 0x00000001ff007431 */ /* 0x002fca00000001ff */
[----:B------:R2:W-:Y:S01]  /*0150*/  STL.S16 [R1+0x44], R0 ;  /* 0x0000440001007387 */ /* 0x0005e20000100600 */
[----:B------:R-:W-:Y:S05]  /*0160*/  BRA `(.L_x_0) ;  /* 0x0000000000107947 */ /* 0x000fea0003800000 */
.L_x_1:
[----:B-1----:R-:W-:Y:S01]  /*0170*/  HFMA2 R0, -RZ, RZ, 0, 5.9604644775390625e-08 ;  /* 0x00000001ff007431 */ /* 0x002fe200000001ff */
[----:B------:R-:W1:Y:S04]  /*0180*/  LDCU UR4, c[0x0][0x880] ;  /* 0x00011000ff0477ac */ /* 0x000e680008000800 */
[----:B------:R3:W-:Y:S01]  /*0190*/  STL.S16 [R1+0x44], R0 ;  /* 0x0000440001007387 */ /* 0x0007e20000100600 */
[----:B-1----:R-:W-:-:S07]  /*01a0*/  MOV R157, UR4 ;  /* 0x00000004009d7c02 */ /* 0x002fce0008000f00 */
.L_x_0:
[----:B------:R-:W4:Y:S02]  /*01b0*/  LDCU.64 UR4, c[0x0][0x8b0] ;  /* 0x00011600ff0477ac */ /* 0x000f240008000a00 */
[----:B----4-:R-:W-:-:S04]  /*01c0*/  UISETP.NE.U32.AND UP0, UPT, UR4, URZ, UPT ;  /* 0x000000ff0400728c */ /* 0x010fc8000bf05070 */
[----:B------:R-:W-:-:S09]  /*01d0*/  UISETP.NE.AND.EX UP0, UPT, UR5, URZ, UPT, UP0 ;  /* 0x000000ff0500728c */ /* 0x000fd2000bf05300 */
[----:B------:R-:W-:Y:S05]  /*01e0*/  BRA.U UP0, `(.L_x_2) ;  /* 0x0000000100287547 */ /* 0x000fea000b800000 */
[----:B------:R-:W4:Y:S02]  /*01f0*/  LDCU.64 UR4, c[0x0][0x8a8] ;  /* 0x00011500ff0477ac */ /* 0x000f240008000a00 */
[----:B----4-:R-:W-:-:S04]  /*0200*/  UISETP.NE.U32.AND UP0, UPT, UR4, URZ, UPT ;  /* 0x000000ff0400728c */ /* 0x010fc8000bf05070 */
[----:B------:R-:W-:-:S09]  /*0210*/  UISETP.NE.AND.EX UP0, UPT, UR5, URZ, UPT, UP0 ;  /* 0x000000ff0500728c */ /* 0x000fd2000bf05300 */
[----:B------:R-:W-:Y:S05]  /*0220*/  BRA.U !UP0, `(.L_x_3) ;  /* 0x0000000108107547 */ /* 0x000fea000b800000 */
[----:B--2---:R-:W2:Y:S01]  /*0230*/  LDC.64 R4, c[0x0][0x8a8] ;  /* 0x00022a00ff047b82 */ /* 0x004ea20000000a00 */
[----:B------:R-:W2:Y:S02]  /*0240*/  LDCU.64 UR4, c[0x0][0x358] ;  /* 0x00006b00ff0477ac */ /* 0x000ea40008000a00 */
[----:B--2---:R4:W5:Y:S01]  /*0250*/  LDG.E R155, desc[UR4][R4.64] ;  /* 0x00000004049b7981 */ /* 0x004962000c1e1900 */
[----:B------:R-:W-:Y:S05]  /*0260*/  BRA `(.L_x_2) ;  /* 0x0000000000087947 */ /* 0x000fea0003800000 */
.L_x_3:
[----:B------:R-:W4:Y:S02]  /*0270*/  LDCU UR4, c[0x0][0x8a0] ;  /* 0x00011400ff0477ac */ /* 0x000f240008000800 */
[----:B----4-:R-:W-:Y:S02]  /*0280*/  MOV R155, UR4 ;  /* 0x00000004009b7c02 */ /* 0x010fe40008000f00 */
.L_x_2:
[----:B--2-4-:R-:W-:Y:S01]  /*0290*/  IMAD.U32 R4, RZ, RZ, UR18 ;  /* 0x00000012ff047e24 */ /* 0x014fe2000f8e00ff */
[----:B------:R-:W-:Y:S04]  /*02a0*/  BSSY.RECONVERGENT B0, `(.L_x_4) ;  /* 0x000000c000007945 */ /* 0x000fe80003800200 */
[C---:B------:R-:W-:Y:S02]  /*02b0*/  ISETP.NE.OR P1, PT, R4.reuse, 0x1, !P3 ;  /* 0x000000010400780c */ /* 0x040fe40005f25670 */
[----:B------:R-:W-:-:S11]  /*02c0*/  ISETP.NE.OR P0, PT, R4, 0x3, !P3 ;  /* 0x000000030400780c */ /* 0x000fd60005f05670 */
[----:B------:R-:W-:Y:S05]  /*02d0*/  @P1 BRA `(.L_x_5) ;  /* 0x0000000000201947 */ /* 0x000fea0003800000 */
[----:B------:R-:W2:Y:S02]  /*02e0*/  LDCU.64 UR4, c[0x0][0x348] ;  /* 0x00006900ff0477ac */ /* 0x000ea40008000a00 */
[----:B--2---:R-:W-:Y:S02]  /*02f0*/  UIADD3 UR6, UP1, UPT, UR4, 0x80, URZ ;  /* 0x0000008004067890 */ /* 0x004fe4000ff3e0ff */
[----:B------:R-:W-:Y:S02]  /*0300*/  UIADD3 UR4, UP0, UPT, UR4, 0x180, URZ ;  /* 0x0000018004047890 */ /* 0x000fe4000ff1e0ff */
[----:B------:R-:W-:Y:S02]  /*0310*/  UIADD3.X UR7, UPT, UPT, URZ, UR5, URZ, UP1, !UPT ;  /* 0x00000005ff077290 */ /* 0x000fe40008ffe4ff */
[----:B------:R-:W-:-:S07]  /*0320*/  UIADD3.X UR5, UPT, UPT, URZ, UR5, URZ, UP0, !UPT ;  /* 0x00000005ff057290 */ /* 0x000fce00087fe4ff */
[----:B------:R2:W-:Y:S02]  /*0330*/  UTMACCTL.PF [UR6] ;  /* 0x00000000060079b9 */ /* 0x0005e40008040000 */
[----:B------:R2:W-:Y:S02]  /*0340*/  UTMACCTL.PF [UR4] ;  /* 0x00000000040079b9 */ /* 0x0005e40008040000 */
[----:B--2---:R-:W-:Y:S01]  /*0350*/  NOP ;  /* 0x0000000000007918 */ /* 0x004fe20000000000 */
.L_x_5:
[----:B------:R-:W-:Y:S05]  /*0360*/  BSYNC.RECONVERGENT B0 ;  /* 0x0000000000007941 */ /* 0x000fea0003800200 */
.L_x_4:
[----:B------:R-:W-:Y:S04]  /*0370*/  BSSY.RECONVERGENT B0, `(.L_x_6) ;  /* 0x000000a000007945 */ /* 0x000fe80003800200 */
        /* <DEDUP_REMOVED lines=9> */
.L_x_7:
[----:B------:R-:W-:Y:S05]  /*0410*/  BSYNC.RECONVERGENT B0 ;  /* 0x0000000000007941 */ /* 0x000fea0003800200 */
.L_x_6:
[----:B------:R-:W2:Y:S01]  /*0420*/  LDCU.64 UR4, c[0x0][0x888] ;  /* 0x00011100ff0477ac */ /* 0x000ea20008000a00 */
[----:B------:R-:W-:Y:S02]  /*0430*/  UISETP.EQ.U32.AND UP1, UPT, UR8, URZ, UPT ;  /* 0x000000ff0800728c */ /* 0x000fe4000bf22070 */
[----:B------:R-:W-:Y:S02]  /*0440*/  UPLOP3.LUT UP3, UPT, UPT, UPT, UPT, 0x80, 0x8 ;  /* 0x000000000008789c */ /* 0x000fe40003f6f070 */
[----:B--2---:R-:W-:-:S04]  /*0450*/  UISETP.NE.U32.AND UP0, UPT, UR4, URZ, UPT ;  /* 0x000000ff0400728c */ /* 0x004fc8000bf05070 */
[----:B------:R-:W-:-:S04]  /*0460*/  UISETP.NE.AND.EX UP2, UPT, UR5, URZ, UPT, UP0 ;  /* 0x000000ff0500728c */ /* 0x000fc8000bf45300 */
[----:B------:R-:W-:-:S04]  /*0470*/  UISETP.EQ.OR.EX UP4, UPT, UR9, URZ, !UP2, UP1 ;  /* 0x000000ff0900728c */ /* 0x000fc8000d782710 */
[----:B------:R-:W-:-:S06]  /*0480*/  UP2UR UR4, UPR, URZ, 0x10 ;  /* 0x00000010ff047883 */ /* 0x000fcc0008000000 */
[----:B-1-3--:R-:W-:-:S05]  /*0490*/  MOV R0, UR4 ;  /* 0x0000000400007c02 */ /* 0x00afca0008000f00 */
[----:B------:R1:W-:Y:S01]  /*04a0*/  STL [R1+0x4c], R0 ;  /* 0x00004c0001007387 */ /* 0x0003e20000100800 */
[----:B------:R-:W-:Y:S05]  /*04b0*/  BRA.U !UP4, `(.L_x_8) ;  /* 0x000000010c207547 */ /* 0x000fea000b800000 */
[----:B------:R-:W-:Y:S01]  /*04c0*/  UISETP.NE.U32.AND UP1, UPT, UR8, URZ, UPT ;  /* 0x000000ff0800728c */ /* 0x000fe2000bf25070 */
[----:B-----5:R-:W-:Y:S01]  /*04d0*/  FSETP.NEU.AND P0, PT, R157, RZ, PT ;  /* 0x000000ff9d00720b */ /* 0x020fe20003f0d000 */
[----:B------:R-:W-:Y:S02]  /*04e0*/  USEL UR4, URZ, 0xffffffff, UP2 ;  /* 0xffffffffff047887 */ /* 0x000fe40009000000 */
[----:B------:R-:W-:-:S10]  /*04f0*/  UISETP.NE.AND.EX UP1, UPT, UR9, URZ, UPT, UP1 ;  /* 0x000000ff0900728c */ /* 0x000fd4000bf25310 */
[----:B------:R-:W-:Y:S01]  /*0500*/  VOTEU.ANY UP0, P0 ;  /* 0x0000000000ff7886 */ /* 0x000fe20000000100 */
[----:B------:R-:W-:-:S04]  /*0510*/  @!UP1 USEL UR4, URZ, 0xffffffff, UP0 ;  /* 0xffffffffff049887 */ /* 0x000fc80008000000 */
[----:B------:R-:W-:-:S04]  /*0520*/  ULOP3.LUT UR4, UR4, 0x1, URZ, 0xc0, !UPT ;  /* 0x0000000104047892 */ /* 0x000fc8000f8ec0ff */
[----:B------:R-:W-:-:S11]  /*0530*/  UISETP.NE.U32.AND UP3, UPT, UR4, 0x1, UPT ;  /* 0x000000010400788c */ /* 0x000fd6000bf65070 */
.L_x_8:
[----:B-1----:R-:W1:Y:S01]  /*0540*/  SHFL.IDX PT, R0, R2, RZ, 0x1f ;  /* 0x00001fff02007589 */ /* 0x002e6200000e0000 */
[----:B------:R-:W-:-:S04]  /*0550*/  UISETP.NE.AND UP0, UPT, UR18, 0x2, UPT ;  /* 0x000000021200788c */ /* 0x000fc8000bf05270 */
[----:B------:R-:W-:Y:S01]  /*0560*/  USEL UR53, URZ, 0x1, UP0 ;  /* 0x00000001ff357887 */ /* 0x000fe20008000000 */
[----:B-1----:R-:W-:-:S13]  /*0570*/  ISETP.NE.AND P0, PT, R0, RZ, PT ;  /* 0x000000ff0000720c */ /* 0x002fda0003f05270 */
[----:B------:R-:W-:Y:S05]  /*0580*/  @P0 BRA `(.L_x_9) ;  /* 0x0000000000b40947 */ /* 0x000fea0003800000 */
[----:B------:R-:W-:Y:S01]  /*0590*/  ELECT P0, URZ, PT ;  /* 0x0000000000ff782f */ /* 0x000fe20003800000 */
[----:B------:R-:W-:-:S12]  /*05a0*/  BSSY.RECONVERGENT B0, `(.L_x_9) ;  /* 0x000002b000007945 */ /* 0x000fd80003800200 */
[----:B------:R-:W-:Y:S05]  /*05b0*/  @!P0 BRA `(.L_x_10) ;  /* 0x0000000000a48947 */ /* 0x000fea0003800000 */
[----:B------:R-:W1:Y:S01]  /*05c0*/  S2UR UR4, SR_CgaCtaId ;  /* 0x00000000000479c3 */ /* 0x000e620000008800 */
[----:B------:R-:W-:Y:S01]  /*05d0*/  UMOV UR5, 0x400 ;  /* 0x0000040000057882 */ /* 0x000fe20000000000 */
[----:B------:R-:W-:Y:S02]  /*05e0*/  UMOV UR6, 0x1 ;  /* 0x0000000100067882 */ /* 0x000fe40000000000 */
[----:B------:R-:W-:-:S04]  /*05f0*/  UIADD3 UR6, UPT, UPT, -UR6, 0x100000, URZ ;  /* 0x0010000006067890 */ /* 0x000fc8000fffe1ff */
[----:B------:R-:W-:Y:S02]  /*0600*/  USHF.L.U32 UR7, UR6, 0xb, URZ ;  /* 0x0000000b06077899 */ /* 0x000fe400080006ff */
[----:B------:R-:W-:Y:S02]  /*0610*/  USHF.L.U32 UR6, UR6, 0x1, URZ ;  /* 0x0000000106067899 */ /* 0x000fe400080006ff */
[----:B-1----:R-:W-:Y:S01]  /*0620*/  ULEA UR4, UR4, UR5, 0x18 ;  /* 0x0000000504047291 */ /* 0x002fe2000f8ec0ff */
[----:B------:R-:W1:Y:S11]  /*0630*/  FENCE.VIEW.ASYNC.S ;  /* 0x00000000000073c6 */ /* 0x000e760000000000 */
[----:B-1----:R1:W2:Y:S01]  /*0640*/  SYNCS.EXCH.64 URZ, [UR4], UR6 ;  /* 0x0000000604ff75b2 */ /* 0x0022a20008000100 */
[----:B------:R1:W3:Y:S01]  /*0650*/  SYNCS.EXCH.64 URZ, [UR4+0x80], UR6 ;  /* 0x0000800604ff75b2 */ /* 0x0002e20008000100 */
[----:B------:R1:W4:Y:S01]  /*0660*/  SYNCS.EXCH.64 URZ, [UR4+0x8], UR6 ;  /* 0x0000080604ff75b2 */ /* 0x0003220008000100 */
[----:B------:R1:W1:Y:S01]  /*0670*/  SYNCS.EXCH.64 URZ, [UR4+0x88], UR6 ;  /* 0x0000880604ff75b2 */ /* 0x0002620008000100 */
        /* <DEDUP_REMOVED lines=28> */
[----:B--234-:R-:W-:Y:S01]  /*0840*/  NOP ;  /* 0x0000000000007918 */ /* 0x01cfe20000000000 */
.L_x_10:
[----:B-1----:R-:W-:Y:S05]  /*0850*/  BSYNC.RECONVERGENT B0 ;  /* 0x0000000000007941 */ /* 0x002fea0003800200 */
.L_x_9:
[----:B------:R-:W1:Y:S01]  /*0860*/  SHFL.IDX PT, R0, R2, RZ, 0x1f ;  /* 0x00001fff02007589 */ /* 0x000e6200000e0000 */
[----:B------:R-:W-:Y:S01]  /*0870*/  NOP ;  /* 0x0000000000007918 */ /* 0x000fe20000000000 */
[----:B-1----:R-:W-:-:S13]  /*0880*/  ISETP.NE.AND P0, PT, R0, 0x1, PT ;  /* 0x000000010000780c */ /* 0x002fda0003f05270 */
[----:B------:R-:W-:Y:S05]  /*0890*/  @P0 BRA `(.L_x_11) ;  /* 0x0000000000480947 */ /* 0x000fea0003800000 */
[----:B------:R-:W1:Y:S01]  /*08a0*/  S2UR UR4, SR_CgaCtaId ;  /* 0x00000000000479c3 */ /* 0x000e620000008800 */
[----:B------:R-:W-:Y:S01]  /*08b0*/  UMOV UR5, 0x400 ;  /* 0x0000040000057882 */ /* 0x000fe20000000000 */
[----:B------:R-:W-:Y:S01]  /*08c0*/  UMOV UR8, 0x20 ;  /* 0x0000002000087882 */ /* 0x000fe20000000000 */
[----:B------:R-:W-:Y:S01]  /*08d0*/  UMOV UR6, 0x80 ;  /* 0x0000008000067882 */ /* 0x000fe20000000000 */
[----:B------:R-:W-:-:S04]  /*08e0*/  UIADD3 UR8, UPT, UPT, -UR8, 0x100000, URZ ;  /* 0x0010000008087890 */ /* 0x000fc8000fffe1ff */
[----:B------:R-:W-:Y:S02]  /*08f0*/  USHF.L.U32 UR9, UR8, 0xb, URZ ;  /* 0x0000000b08097899 */ /* 0x000fe400080006ff */
[----:B------:R-:W-:Y:S02]  /*0900*/  USHF.L.U32 UR8, UR8, 0x1, URZ ;  /* 0x0000000108087899 */ /* 0x000fe400080006ff */
[----:B------:R-:W-:-:S04]  /*0910*/  UIADD3 UR6, UPT, UPT, -UR6, 0x100000, URZ ;  /* 0x0010000006067890 */ /* 0x000fc8000fffe1ff */
[----:B------:R-:W-:Y:S02]  /*0920*/  USHF.L.U32 UR7, UR6, 0xb, URZ ;  /* 0x0000000b06077899 */ /* 0x000fe400080006ff */
[----:B------:R-:W-:Y:S01]  /*0930*/  USHF.L.U32 UR6, UR6, 0x1, URZ ;  /* 0x0000000106067899 */ /* 0x000fe200080006ff */
[----:B------:R-:W-:Y:S01]  /*0940*/  ELECT P0, URZ, PT ;  /* 0x0000000000ff782f */ /* 0x000fe20003800000 */
[----:B-1----:R-:W-:Y:S01]  /*0950*/  ULEA UR4, UR4, UR5, 0x18 ;  /* 0x0000000504047291 */ /* 0x002fe2000f8ec0ff */
[----:B------:R-:W1:Y:S11]  /*0960*/  FENCE.VIEW.ASYNC.S ;  /* 0x00000000000073c6 */ /* 0x000e760000000000 */
[----:B-1----:R1:W2:Y:S01]  /*0970*/  SYNCS.EXCH.64 URZ, [UR4+0x100], UR8 ;  /* 0x0001000804ff75b2 */ /* 0x0022a20008000100 */
[----:B------:R1:W3:Y:S01]  /*0980*/  SYNCS.EXCH.64 URZ, [UR4+0x110], UR6 ;  /* 0x0001100604ff75b2 */ /* 0x0002e20008000100 */
[----:B------:R1:W4:Y:S01]  /*0990*/  SYNCS.EXCH.64 URZ, [UR4+0x108], UR8 ;  /* 0x0001080804ff75b2 */ /* 0x0003220008000100 */
[----:B------:R1:W1:Y:S01]  /*09a0*/  SYNCS.EXCH.64 URZ, [UR4+0x118], UR6 ;  /* 0x0001180604ff75b2 */ /* 0x0002620008000100 */
[----:B------:R-:W-:Y:S01]  /*09b0*/  NOP ;  /* 0x0000000000007918 */ /* 0x000fe20000000000 */
.L_x_11:
[----:B------:R-:W2:Y:S01]  /*09c0*/  SHFL.IDX PT, R0, R2, RZ, 0x1f ;  /* 0x00001fff02007589 */ /* 0x000ea200000e0000 */
[----:B------:R-:W-:Y:S01]  /*09d0*/  NOP ;  /* 0x0000000000007918 */ /* 0x000fe20000000000 */
[----:B--2---:R-:W-:-:S13]  /*09e0*/  ISETP.NE.AND P0, PT, R0, 0x3, PT ;  /* 0x000000030000780c */ /* 0x004fda0003f05270 */
[----:B------:R-:W-:Y:S05]  /*09f0*/  @P0 BRA `(.L_x_12) ;  /* 0x0000000000300947 */ /* 0x000fea0003800000 */
[----:B-1----:R-:W1:Y:S01]  /*0a00*/  S2UR UR6, SR_CgaCtaId ;  /* 0x00000000000679c3 */ /* 0x002e620000008800 */
[----:B------:R-:W-:Y:S01]  /*0a10*/  UMOV UR4, 0x400 ;  /* 0x0000040000047882 */ /* 0x000fe20000000000 */
[----:B------:R-:W-:Y:S01]  /*0a20*/  UMOV UR5, 0x20 ;  /* 0x0000002000057882 */ /* 0x000fe20000000000 */
[----:B------:R-:W-:Y:S01]  /*0a30*/  ELECT P0, URZ, PT ;  /* 0x0000000000ff782f */ /* 0x000fe20003800000 */
[----:B-1----:R-:W-:Y:S02]  /*0a40*/  ULEA UR6, UR6, UR4, 0x18 ;  /* 0x0000000406067291 */ /* 0x002fe4000f8ec0ff */
[----:B------:R-:W-:-:S04]  /*0a50*/  UIADD3 UR4, UPT, UPT, -UR5, 0x100000, URZ ;  /* 0x0010000005047890 */ /* 0x000fc8000fffe1ff */
[----:B------:R-:W-:Y:S02]  /*0a60*/  USHF.L.U32 UR5, UR4, 0xb, URZ ;  /* 0x0000000b04057899 */ /* 0x000fe400080006ff */
[----:B------:R-:W-:Y:S01]  /*0a70*/  USHF.L.U32 UR4, UR4, 0x1, URZ ;  /* 0x0000000104047899 */ /* 0x000fe200080006ff */
[----:B------:R-:W1:Y:S11]  /*0a80*/  FENCE.VIEW.ASYNC.S ;  /* 0x00000000000073c6 */ /* 0x000e760000000000 */
[----:B-1----:R2:W1:Y:S01]  /*0a90*/  SYNCS.EXCH.64 URZ, [UR6+0x120], UR4 ;  /* 0x0001200406ff75b2 */ /* 0x0024620008000100 */
[----:B------:R2:W1:Y:S02]  /*0aa0*/  SYNCS.EXCH.64 URZ, [UR6+0x128], UR4 ;  /* 0x0001280406ff75b2 */ /* 0x0004640008000100 */
[----:B--2---:R-:W-:Y:S01]  /*0ab0*/  NOP ;  /* 0x0000000000007918 */ /* 0x004fe20000000000 */
.L_x_12:
[----:B------:R-:W2:Y:S01]  /*0ac0*/  SHFL.IDX PT, R0, R2, RZ, 0x1f ;  /* 0x00001fff02007589 */ /* 0x000ea200000e0000 */
[----:B------:R-:W-:Y:S01]  /*0ad0*/  NOP ;  /* 0x0000000000007918 */ /* 0x000fe20000000000 */
[----:B--2---:R-:W-:-:S13]  /*0ae0*/  ISETP.NE.AND P0, PT, R0, 0x4, PT ;  /* 0x000000040000780c */ /* 0x004fda0003f05270 */
[----:B------:R-:W-:Y:S05]  /*0af0*/  @P0 BRA `(.L_x_13) ;  /* 0x00000000004c0947 */ /* 0x000fea0003800000 */
[----:B-1----:R-:W1:Y:S01]  /*0b00*/  S2UR UR6, SR_CgaCtaId ;  /* 0x00000000000679c3 */ /* 0x002e620000008800 */
[----:B------:R-:W-:Y:S01]  /*0b10*/  UMOV UR4, 0x100 ;  /* 0x0000010000047882 */ /* 0x000fe20000000000 */
[----:B------:R-:W-:Y:S01]  /*0b20*/  UMOV UR5, 0x400 ;  /* 0x0000040000057882 */ /* 0x000fe20000000000 */
[----:B------:R-:W-:Y:S01]  /*0b30*/  USEL UR4, UR4, 0xe0, UP3 ;  /* 0x000000e004047887 */ /* 0x000fe20009800000 */
[----:B------:R-:W-:Y:S01]  /*0b40*/  UMOV UR8, 0x1 ;  /* 0x0000000100087882 */ /* 0x000fe20000000000 */
[----:B------:R-:W-:Y:S01]  /*0b50*/  ELECT P0, URZ, PT ;  /* 0x0000000000ff782f */ /* 0x000fe20003800000 */
[----:B------:R-:W-:-:S04]  /*0b60*/  UIADD3 UR8, UPT, UPT, -UR8, 0x100000, URZ ;  /* 0x0010000008087890 */ /* 0x000fc8000fffe1ff */
[----:B------:R-:W-:Y:S02]  /*0b70*/  USHF.L.U32 UR9, UR8, 0xb, URZ ;  /* 0x0000000b08097899 */ /* 0x000fe400080006ff */
[----:B------:R-:W-:Y:S02]  /*0b80*/  USHF.L.U32 UR8, UR8, 0x1, URZ ;  /* 0x0000000108087899 */ /* 0x000fe400080006ff */
[----:B-1----:R-:W-:Y:S02]  /*0b90*/  ULEA UR6, UR6, UR5, 0x18 ;  /* 0x0000000506067291 */ /* 0x002fe4000f8ec0ff */
[----:B------:R-:W-:-:S04]  /*0ba0*/  UIADD3 UR4, UPT, UPT, -UR4, 0x100000, URZ ;  /* 0x0010000004047890 */ /* 0x000fc8000fffe1ff */
[----:B------:R-:W-:Y:S02]  /*0bb0*/  USHF.L.U32 UR5, UR4, 0xb, URZ ;  /* 0x0000000b04057899 */ /* 0x000fe400080006ff */
[----:B------:R-:W-:Y:S01]  /*0bc0*/  USHF.L.U32 UR4, UR4, 0x1, URZ ;  /* 0x0000000104047899 */ /* 0x000fe200080006ff */
[----:B------:R-:W1:Y:S03]  /*0bd0*/  FENCE.VIEW.ASYNC.S ;  /* 0x00000000000073c6 */ /* 0x000e660000000000 */
[----:B-1----:R2:W1:Y:S08]  /*0be0*/  SYNCS.EXCH.64 URZ, [UR6+0x130], UR8 ;  /* 0x0001300806ff75b2 */ /* 0x0024700008000100 */
[----:B------:R2:W1:Y:S01]  /*0bf0*/  SYNCS.EXCH.64 URZ, [UR6+0x140], UR4 ;  /* 0x0001400406ff75b2 */ /* 0x0004620008000100 */
[----:B------:R2:W1:Y:S01]  /*0c00*/  SYNCS.EXCH.64 URZ, [UR6+0x138], UR8 ;  /* 0x0001380806ff75b2 */ /* 0x0004620008000100 */
[----:B------:R2:W1:Y:S02]  /*0c10*/  SYNCS.EXCH.64 URZ, [UR6+0x148], UR4 ;  /* 0x0001480406ff75b2 */ /* 0x0004640008000100 */
[----:B--2---:R-:W-:Y:S01]  /*0c20*/  NOP ;  /* 0x0000000000007918 */ /* 0x004fe20000000000 */
.L_x_13:
[----:B------:R-:W2:Y:S01]  /*0c30*/  SHFL.IDX PT, R0, R2, RZ, 0x1f ;  /* 0x00001fff02007589 */ /* 0x000ea200000e0000 */
[----:B------:R-:W-:Y:S01]  /*0c40*/  NOP ;  /* 0x0000000000007918 */ /* 0x000fe20000000000 */
[----:B--2---:R-:W-:-:S13]  /*0c50*/  ISETP.NE.AND P0, PT, R0, 0x5, PT ;  /* 0x000000050000780c */ /* 0x004fda0003f05270 */
[----:B------:R-:W-:Y:S05]  /*0c60*/  @P0 BRA `(.L_x_14) ;  /* 0x0000000000500947 */ /* 0x000fea0003800000 */
[----:B-1----:R-:W1:Y:S01]  /*0c70*/  S2UR UR4, SR_CgaCtaId ;  /* 0x00000000000479c3 */ /* 0x002e620000008800 */
        /* <DEDUP_REMOVED lines=12> */
[----:B-1----:R2:W1:Y:S01]  /*0d40*/  SYNCS.EXCH.64 URZ, [UR4+0x150], UR8 ;  /* 0x0001500804ff75b2 */ /* 0x0024620008000100 */
[----:B------:R2:W1:Y:S01]  /*0d50*/  SYNCS.EXCH.64 URZ, [UR4+0x168], UR6 ;  /* 0x0001680604ff75b2 */ /* 0x0004620008000100 */
[----:B------:R2:W1:Y:S01]  /*0d60*/  SYNCS.EXCH.64 URZ, [UR4+0x158], UR8 ;  /* 0x0001580804ff75b2 */ /* 0x0004620008000100 */
[----:B------:R2:W1:Y:S01]  /*0d70*/  SYNCS.EXCH.64 URZ, [UR4+0x170], UR6 ;  /* 0x0001700604ff75b2 */ /* 0x0004620008000100 */
[----:B------:R2:W1:Y:S01]  /*0d80*/  SYNCS.EXCH.64 URZ, [UR4+0x160], UR8 ;  /* 0x0001600804ff75b2 */ /* 0x0004620008000100 */
[----:B------:R2:W1:Y:S02]  /*0d90*/  SYNCS.EXCH.64 URZ, [UR4+0x178], UR6 ;  /* 0x0001780604ff75b2 */ /* 0x0004640008000100 */
[----:B--2---:R-:W-:Y:S01]  /*0da0*/  NOP ;  /* 0x0000000000007918 */ /* 0x004fe20000000000 */
.L_x_14:
[----:B------:R-:W2:Y:S01]  /*0db0*/  SHFL.IDX PT, R0, R2, RZ, 0x1f ;  /* 0x00001fff02007589 */ /* 0x000ea200000e0000 */
[----:B------:R-:W1:Y:S01]  /*0dc0*/  S2UR UR46, SR_CTAID.X ;  /* 0x00000000002e79c3 */ /* 0x000e620000002500 */
[----:B------:R-:W-:-:S07]  /*0dd0*/  NOP ;  /* 0x0000000000007918 */ /* 0x000fce0000000000 */
[----:B------:R-:W1:Y:S01]  /*0de0*/  S2UR UR47, SR_CTAID.Y ;  /* 0x00000000002f79c3 */ /* 0x000e620000002600 */
[----:B--2---:R-:W-:-:S13]  /*0df0*/  ISETP.NE.AND P0, PT, R0, 0x3, PT ;  /* 0x000000030000780c */ /* 0x004fda0003f05270 */
[----:B-1----:R-:W-:Y:S05]  /*0e00*/  @P0 BRA `(.L_x_15) ;  /* 0x0000000000380947 */ /* 0x002fea0003800000 */
[----:B------:R-:W1:Y:S01]  /*0e10*/  S2UR UR4, SR_CgaCtaId ;  /* 0x00000000000479c3 */ /* 0x000e620000008800 */
[----:B------:R-:W-:Y:S01]  /*0e20*/  UMOV UR5, 0x400 ;  /* 0x0000040000057882 */ /* 0x000fe20000000000 */
[----:B------:R-:W-:Y:S01]  /*0e30*/  UMOV UR6, 0x20 ;  /* 0x0000002000067882 */ /* 0x000fe20000000000 */
[----:B------:R-:W-:Y:S01]  /*0e40*/  ELECT P0, URZ, PT ;  /* 0x0000000000ff782f */ /* 0x000fe20003800000 */
[----:B------:R-:W-:-:S04]  /*0e50*/  UIADD3 UR6, UPT, UPT, -UR6, 0x100000, URZ ;  /* 0x0010000006067890 */ /* 0x000fc8000fffe1ff */
[----:B------:R-:W-:Y:S02]  /*0e60*/  USHF.L.U32 UR7, UR6, 0xb, URZ ;  /* 0x0000000b06077899 */ /* 0x000fe400080006ff */
[----:B------:R-:W-:Y:S02]  /*0e70*/  USHF.L.U32 UR6, UR6, 0x1, URZ ;  /* 0x0000000106067899 */ /* 0x000fe400080006ff */
[----:B-1----:R-:W-:Y:S01]  /*0e80*/  ULEA UR4, UR4, UR5, 0x18 ;  /* 0x0000000504047291 */ /* 0x002fe2000f8ec0ff */
[----:B------:R-:W1:Y:S11]  /*0e90*/  FENCE.VIEW.ASYNC.S ;  /* 0x00000000000073c6 */ /* 0x000e760000000000 */
[----:B-1----:R1:W2:Y:S01]  /*0ea0*/  SYNCS.EXCH.64 URZ, [UR4+0x180], UR6 ;  /* 0x0001800604ff75b2 */ /* 0x0022a20008000100 */
[----:B------:R1:W1:Y:S01]  /*0eb0*/  SYNCS.EXCH.64 URZ, [UR4+0x190], UR6 ;  /* 0x0001900604ff75b2 */ /* 0x0002620008000100 */
[----:B------:R1:W1:Y:S01]  /*0ec0*/  SYNCS.EXCH.64 URZ, [UR4+0x188], UR6 ;  /* 0x0001880604ff75b2 */ /* 0x0002620008000100 */
[----:B------:R1:W1:Y:S01]  /*0ed0*/  SYNCS.EXCH.64 URZ, [UR4+0x198], UR6 ;  /* 0x0001980604ff75b2 */ /* 0x0002620008000100 */
[----:B------:R-:W-:Y:S01]  /*0ee0*/  NOP ;  /* 0x0000000000007918 */ /* 0x000fe20000000000 */
.L_x_15:
[----:B------:R-:W-:-:S05]  /*0ef0*/  CS2R.32 R3, SR_CgaSize ;  /* 0x0000000000037805 */ /* 0x000fca0000008a00 */
[----:B------:R-:W-:-:S05]  /*0f00*/  IMAD R3, R3, -0xa0, RZ ;  /* 0xffffff6003037824 */ /* 0x000fca00078e02ff */
[----:B------:R-:W-:-:S14]  /*0f10*/  R2UR UR5, R3 ;  /* 0x00000000030572ca */ /* 0x000fdc00000e0000 */
[----:B------:R-:W3:Y:S01]  /*0f20*/  LDCU UR5, c[0x0][UR5+0x2b0] ;  /* 0x00005600050577ac */ /* 0x000ee20008000800 */
[----:B------:R-:W-:Y:S01]  /*0f30*/  I2FP.F32.U32 R0, UR46 ;  /* 0x0000002e00007c45 */ /* 0x000fe20008201000 */
[----:B------:R-:W-:Y:S01]  /*0f40*/  NOP ;  /* 0x0000000000007918 */ /* 0x000fe20000000000 */
[----:B------:R-:W-:Y:S02]  /*0f50*/  I2FP.F32.U32 R3, UR47 ;  /* 0x0000002f00037c45 */ /* 0x000fe40008201000 */
[----:B------:R-:W-:-:S05]  /*0f60*/  CS2R.32 R2, SR_CgaSize ;  /* 0x0000000000027805 */ /* 0x000fca0000008a00 */
[----:B------:R-:W-:-:S05]  /*0f70*/  IMAD R2, R2, -0xa0, RZ ;  /* 0xffffff6002027824 */ /* 0x000fca00078e02ff */
[----:B-1----:R-:W-:-:S14]  /*0f80*/  R2UR UR4, R2 ;  /* 0x00000000020472ca */ /* 0x002fdc00000e0000 */
[----:B------:R-:W1:Y:S01]  /*0f90*/  LDCU UR4, c[0x0][UR4+0x2b4] ;  /* 0x00005680040477ac */ /* 0x000e620008000800 */
[----:B------:R-:W1:Y:S01]  /*0fa0*/  S2UR UR36, SR_CTAID.Z ;  /* 0x00000000002479c3 */ /* 0x000e620000002700 */
[----:B------:R-:W4:Y:S01]  /*0fb0*/  LDCU UR19, c[0x0][0xb24] ;  /* 0x00016480ff1377ac */ /* 0x000f220008000800 */
[----:B------:R-:W-:-:S05]  /*0fc0*/  CS2R.32 R2, SR_CgaSize ;  /* 0x0000000000027805 */ /* 0x000fca0000008a00 */
[----:B------:R-:W-:-:S05]  /*0fd0*/  IMAD R2, R2, -0xa0, RZ ;  /* 0xffffff6002027824 */ /* 0x000fca00078e02ff */
[----:B------:R-:W-:-:S14]  /*0fe0*/  R2UR UR61, R2 ;  /* 0x00000000023d72ca */ /* 0x000fdc00000e0000 */
[----:B------:R-:W2:Y:S01]  /*0ff0*/  LDCU UR61, c[0x0][UR61+0x2a0] ;  /* 0x000054003d3d77ac */ /* 0x000ea20008000800 */
[----:B------:R-:W-:-:S05]  /*1000*/  CS2R.32 R2, SR_CgaSize ;  /* 0x0000000000027805 */ /* 0x000fca0000008a00 */
[----:B------:R-:W-:-:S05]  /*1010*/  IMAD R2, R2, -0xa0, RZ ;  /* 0xffffff6002027824 */ /* 0x000fca00078e02ff */
[----:B------:R-:W-:-:S14]  /*1020*/  R2UR UR60, R2 ;  /* 0x00000000023c72ca */ /* 0x000fdc00000e0000 */
[----:B------:R-:W2:Y:S01]  /*1030*/  LDCU UR60, c[0x0][UR60+0x2a4] ;  /* 0x000054803c3c77ac */ /* 0x000ea20008000800 */
[----:B---3--:R-:W-:-:S04]  /*1040*/  FMUL R0, R0, UR5 ;  /* 0x0000000500007c20 */ /* 0x008fc80008400000 */
[----:B------:R1:W3:Y:S01]  /*1050*/  F2I.U32.TRUNC.NTZ R2, R0 ;  /* 0x0000000000027305 */ /* 0x0002e2000020f000 */
[----:B----4-:R-:W-:Y:S01]  /*1060*/  UISETP.GE.AND UP0, UPT, UR19, 0x1, UPT ;  /* 0x000000011300788c */ /* 0x010fe2000bf06270 */
[----:B-1----:R-:W-:Y:S01]  /*1070*/  FMUL R0, R3, UR4 ;  /* 0x0000000403007c20 */ /* 0x002fe20008400000 */
[----:B---3--:R-:W-:-:S05]  /*1080*/  R2UR UR4, R2 ;  /* 0x00000000020472ca */ /* 0x008fca00000e0000 */
[----:B------:R-:W1:Y:S08]  /*1090*/  F2I.U32.TRUNC.NTZ R0, R0 ;  /* 0x0000000000007305 */ /* 0x000e70000020f000 */
[----:B------:R-:W-:-:S04]  /*10a0*/  UIADD3 UR5, UPT, UPT, -UR4, URZ, URZ ;  /* 0x000000ff04057290 */ /* 0x000fc8000fffe1ff */
[----:B--2---:R-:W-:Y:S01]  /*10b0*/  UIMAD UR61, UR61, UR5, UR46 ;  /* 0x000000053d3d72a4 */ /* 0x004fe2000f8e022e */
[----:B-1----:R-:W-:-:S13]  /*10c0*/  R2UR UR6, R0 ;  /* 0x00000000000672ca */ /* 0x002fda00000e0000 */
[----:B------:R-:W-:-:S04]  /*10d0*/  UIADD3 UR4, UPT, UPT, -UR6, URZ, URZ ;  /* 0x000000ff06047290 */ /* 0x000fc8000fffe1ff */
[----:B------:R-:W-:Y:S01]  /*10e0*/  UIMAD UR60, UR60, UR4, UR47 ;  /* 0x000000043c3c72a4 */ /* 0x000fe2000f8e022f */
[----:B------:R-:W-:Y:S06]  /*10f0*/  BAR.SYNC.DEFER_BLOCKING 0x0 ;  /* 0x0000000000007b1d */ /* 0x000fec0000010000 */
[----:B------:R-:W-:Y:S05]  /*1100*/  BRA.U !UP0, `(.L_x_16) ;  /* 0x0000000108d47547 */ /* 0x000fea000b800000 */
[----:B------:R-:W1:Y:S01]  /*1110*/  LDCU.128 UR20, c[0x0][0xb10] ;  /* 0x00016200ff1477ac */ /* 0x000e620008000c00 */
[----:B------:R-:W2:Y:S01]  /*1120*/  LDCU UR6, c[0x0][0x370] ;  /* 0x00006e00ff0677ac */ /* 0x000ea20008000800 */
[----:B------:R-:W3:Y:S01]  /*1130*/  LDCU UR4, c[0x0][0x374] ;  /* 0x00006e80ff0477ac */ /* 0x000ee20008000800 */
[----:B------:R-:W4:Y:S01]  /*1140*/  LDCU UR24, c[0x0][0xb0c] ;  /* 0x00016180ff1877ac */ /* 0x000f220008000800 */
[----:B------:R-:W4:Y:S01]  /*1150*/  LDCU UR5, c[0x0][0xb20] ;  /* 0x00016400ff0577ac */ /* 0x000f220008000800 */
[----:B------:R-:W4:Y:S01]  /*1160*/  LDCU.64 UR16, c[0x0][0xb28] ;  /* 0x00016500ff1077ac */ /* 0x000f220008000a00 */
[----:B-1----:R-:W-:Y:S02]  /*1170*/  UISETP.NE.AND UP0, UPT, UR22, 0x1, UPT ;  /* 0x000000011600788c */ /* 0x002fe4000bf05270 */
[----:B---3--:R-:W-:Y:S02]  /*1180*/  UIMAD.WIDE.U32 UR8, UR4, UR23, URZ ;  /* 0x00000017040872a5 */ /* 0x008fe4000f8e00ff */
[----:B--2---:R-:W-:-:S02]  /*1190*/  UIMAD.WIDE.U32 UR10, UR6, UR20, URZ ;  /* 0x00000014060a72a5 */ /* 0x004fc4000f8e00ff */
[----:B----4-:R-:W-:Y:S02]  /*11a0*/  UISETP.NE.AND UP1, UPT, UR24, 0x1, UPT ;  /* 0x000000011800788c */ /* 0x010fe4000bf25270 */
[----:B------:R-:W-:Y:S01]  /*11b0*/  UISETP.NE.AND UP4, UPT, UR19, 0x1, UPT ;  /* 0x000000011300788c */ /* 0x000fe2000bf85270 */
[----:B------:R-:W-:Y:S02]  /*11c0*/  UMOV UR8, UR9 ;  /* 0x0000000900087c82 */ /* 0x000fe40008000000 */
[----:B------:R-:W-:Y:S01]  /*11d0*/  UMOV UR10, UR11 ;  /* 0x0000000b000a7c82 */ /* 0x000fe20008000000 */
[----:B------:R-:W-:Y:S02]  /*11e0*/  @UP0 USHF.R.U32.HI UR4, URZ, UR5, UR8 ;  /* 0x00000005ff040299 */ /* 0x000fe40008011608 */
[----:B------:R-:W-:Y:S02]  /*11f0*/  UIMAD.WIDE.U32 UR12, UR47, UR23, URZ ;  /* 0x000000172f0c72a5 */ /* 0x000fe4000f8e00ff */
[----:B------:R-:W-:-:S02]  /*1200*/  UIMAD.WIDE.U32 UR8, UR4, UR16, URZ ;  /* 0x00000010040872a5 */ /* 0x000fc4000f8e00ff */
[----:B------:R-:W-:Y:S02]  /*1210*/  @UP1 USHF.R.U32.HI UR6, URZ, UR21, UR10 ;  /* 0x00000015ff061299 */ /* 0x000fe4000801160a */
[----:B------:R-:W-:Y:S02]  /*1220*/  UIMAD.WIDE.U32 UR14, UR46, UR20, URZ ;  /* 0x000000142e0e72a5 */ /* 0x000fe4000f8e00ff */
[----:B------:R-:W-:Y:S01]  /*1230*/  UIMAD.WIDE.U32 UR10, UR6, UR16, URZ ;  /* 0x00000010060a72a5 */ /* 0x000fe2000f8e00ff */
[----:B------:R-:W-:Y:S01]  /*1240*/  UMOV UR12, UR13 ;  /* 0x0000000d000c7c82 */ /* 0x000fe20008000000 */
[----:B------:R-:W-:Y:S01]  /*1250*/  UMOV UR8, UR9 ;  /* 0x0000000900087c82 */ /* 0x000fe20008000000 */
[----:B------:R-:W-:Y:S02]  /*1260*/  USHF.R.U32.HI UR12, URZ, UR5, UR12 ;  /* 0x00000005ff0c7299 */ /* 0x000fe4000801160c */
[----:B------:R-:W-:Y:S01]  /*1270*/  @UP4 USHF.R.U32.HI UR4, URZ, UR17, UR8 ;  /* 0x00000011ff044299 */ /* 0x000fe20008011608 */
[----:B------:R-:W-:Y:S01]  /*1280*/  UMOV UR14, UR15 ;  /* 0x0000000f000e7c82 */ /* 0x000fe20008000000 */
[----:B------:R-:W-:Y:S01]  /*1290*/  UMOV UR10, UR11 ;  /* 0x0000000b000a7c82 */ /* 0x000fe20008000000 */
[----:B------:R-:W-:-:S02]  /*12a0*/  USHF.R.U32.HI UR14, URZ, UR21, UR14 ;  /* 0x00000015ff0e7299 */ /* 0x000fc4000801160e */
[----:B------:R-:W-:Y:S02]  /*12b0*/  USEL UR5, UR47, UR12, !UP0 ;  /* 0x0000000c2f057287 */ /* 0x000fe4000c000000 */
[----:B------:R-:W-:Y:S02]  /*12c0*/  @UP4 USHF.R.U32.HI UR6, URZ, UR17, UR10 ;  /* 0x00000011ff064299 */ /* 0x000fe4000801160a */
[----:B------:R-:W-:Y:S02]  /*12d0*/  UIMAD UR7, UR4, UR19, URZ ;  /* 0x00000013040772a4 */ /* 0x000fe4000f8e02ff */
[----:B------:R-:W-:Y:S02]  /*12e0*/  USEL UR4, UR46, UR14, !UP1 ;  /* 0x0000000e2e047287 */ /* 0x000fe4000c800000 */
[----:B------:R-:W-:Y:S02]  /*12f0*/  UIMAD UR10, UR6, UR19, URZ ;  /* 0x00000013060a72a4 */ /* 0x000fe4000f8e02ff */
[----:B------:R-:W-:-:S02]  /*1300*/  UISETP.GE.AND UP0, UPT, UR5, UR7, UPT ;  /* 0x000000070500728c */ /* 0x000fc4000bf06270 */
[----:B------:R-:W-:Y:S02]  /*1310*/  UIMAD.WIDE.U32 UR8, UR5, UR16, URZ ;  /* 0x00000010050872a5 */ /* 0x000fe4000f8e00ff */
[----:B------:R-:W-:Y:S02]  /*1320*/  UISETP.GE.OR UP0, UPT, UR4, UR10, UP0 ;  /* 0x0000000a0400728c */ /* 0x000fe40008706670 */
[----:B------:R-:W-:Y:S02]  /*1330*/  UIMAD.WIDE.U32 UR10, UR4, UR16, URZ ;  /* 0x00000010040a72a5 */ /* 0x000fe4000f8e00ff */
[----:B------:R-:W-:Y:S01]  /*1340*/  UIADD3 UR10, UPT, UPT, -UR4, URZ, URZ ;  /* 0x000000ff040a7290 */ /* 0x000fe2000fffe1ff */
[----:B------:R-:W-:Y:S01]  /*1350*/  UMOV UR8, UR9 ;  /* 0x0000000900087c82 */ /* 0x000fe20008000000 */
[----:B------:R-:W-:Y:S02]  /*1360*/  UIADD3 UR9, UPT, UPT, -UR5, URZ, URZ ;  /* 0x000000ff05097290 */ /* 0x000fe4000fffe1ff */
[----:B------:R-:W-:-:S03]  /*1370*/  USHF.R.U32.HI UR8, URZ, UR17, UR8 ;  /* 0x00000011ff087299 */ /* 0x000fc60008011608 */
[----:B------:R-:W-:Y:S01]  /*1380*/  @!UP0 UMOV UR7, UR11 ;  /* 0x0000000b00078c82 */ /* 0x000fe20008000000 */
[----:B------:R-:W-:Y:S02]  /*1390*/  UIMAD UR47, UR22, UR9, UR47 ;  /* 0x00000009162f72a4 */ /* 0x000fe4000f8e022f */
[----:B------:R-:W-:Y:S02]  /*13a0*/  USEL UR8, UR5, UR8, !UP4 ;  /* 0x0000000805087287 */ /* 0x000fe4000e000000 */
[----:B------:R-:W-:Y:S02]  /*13b0*/  @!UP0 USHF.R.U32.HI UR7, URZ, UR17, UR7 ;  /* 0x00000011ff078299 */ /* 0x000fe40008011607 */
[----:B------:R-:W-:Y:S02]  /*13c0*/  UIADD3 UR9, UPT, UPT, -UR8, URZ, URZ ;  /* 0x000000ff08097290 */ /* 0x000fe4000fffe1ff */
[----:B------:R-:W-:Y:S02]  /*13d0*/  @!UP0 USEL UR7, UR4, UR7, !UP4 ;  /* 0x0000000704078287 */ /* 0x000fe4000e000000 */
[----:B------:R-:W-:-:S02]  /*13e0*/  UIMAD UR9, UR19, UR9, UR5 ;  /* 0x00000009130972a4 */ /* 0x000fc4000f8e0205 */
[----:B------:R-:W-:Y:S02]  /*13f0*/  @!UP0 UIADD3 UR8, UPT, UPT, UR8, -UR7, URZ ;  /* 0x8000000708088290 */ /* 0x000fe4000fffe0ff */
[----:B------:R-:W-:Y:S02]  /*1400*/  @!UP0 UIMAD UR7, UR9, UR6, UR7 ;  /* 0x00000006090782a4 */ /* 0x000fe4000f8e0207 */
[----:B------:R-:W-:Y:S02]  /*1410*/  @!UP0 UIMAD UR5, UR8, UR19, UR4 ;  /* 0x00000013080582a4 */ /* 0x000fe4000f8e0204 */
[----:B------:R-:W-:Y:S02]  /*1420*/  UIMAD UR6, UR24, UR10, UR46 ;  /* 0x0000000a180672a4 */ /* 0x000fe4000f8e022e */
[----:B------:R-:W-:Y:S01]  /*1430*/  UIMAD UR47, UR5, UR22, UR47 ;  /* 0x00000016052f72a4 */ /* 0x000fe2000f8e022f */
[----:B------:R-:W-:Y:S02]  /*1440*/  @!UP0 UMOV UR4, UR7 ;  /* 0x0000000700048c82 */ /* 0x000fe40008000000 */
[----:B------:R-:W-:-:S12]  /*1450*/  UIMAD UR46, UR4, UR24, UR6 ;  /* 0x00000018042e72a4 */ /* 0x000fd8000f8e0206 */
.L_x_16:
[----:B------:R-:W1:Y:S01]  /*1460*/  LDCU UR4, c[0x0][0xb30] ;  /* 0x00016600ff0477ac */ /* 0x000e620008000800 */
[----:B------:R-:W2:Y:S01]  /*1470*/  S2UR UR15, SR_CgaCtaId ;  /* 0x00000000000f79c3 */ /* 0x000ea20000008800 */
[----:B-1----:R-:W-:-:S09]  /*1480*/  UISETP.NE.AND UP0, UPT, UR4, 0x1, UPT ;  /* 0x000000010400788c */ /* 0x002fd2000bf05270 */
[----:B--2---:R-:W-:Y:S05]  /*1490*/  BRA.U UP0, `(.L_x_17) ;  /* 0x0000000100447547 */ /* 0x004fea000b800000 */
[----:B------:R-:W1:Y:S01]  /*14a0*/  LDCU.128 UR8, c[0x0][0xb10] ;  /* 0x00016200ff0877ac */ /* 0x000e620008000c00 */
[----:B------:R-:W2:Y:S01]  /*14b0*/  LDCU UR12, c[0x0][0xb0c] ;  /* 0x00016180ff0c77ac */ /* 0x000ea20008000800 */
[----:B------:R-:W3:Y:S01]  /*14c0*/  LDCU UR13, c[0x0][0xb20] ;  /* 0x00016400ff0d77ac */ /* 0x000ee20008000800 */
[----:B-1----:R-:W-:Y:S02]  /*14d0*/  UIMAD.WIDE.U32 UR6, UR46, UR8, URZ ;  /* 0x000000082e0672a5 */ /* 0x002fe4000f8e00ff */
[----:B------:R-:W-:Y:S02]  /*14e0*/  UIMAD.WIDE.U32 UR4, UR47, UR11, URZ ;  /* 0x0000000b2f0472a5 */ /* 0x000fe4000f8e00ff */
[----:B--2---:R-:W-:Y:S02]  /*14f0*/  UISETP.NE.AND UP1, UPT, UR12, 0x1, UPT ;  /* 0x000000010c00788c */ /* 0x004fe4000bf25270 */
[----:B------:R-:W-:Y:S01]  /*1500*/  UISETP.NE.AND UP0, UPT, UR10, 0x1, UPT ;  /* 0x000000010a00788c */ /* 0x000fe2000bf05270 */
[----:B------:R-:W-:-:S02]  /*1510*/  UMOV UR6, UR7 ;  /* 0x0000000700067c82 */ /* 0x000fc40008000000 */
[----:B------:R-:W-:Y:S01]  /*1520*/  UMOV UR4, UR5 ;  /* 0x0000000500047c82 */ /* 0x000fe20008000000 */
[----:B------:R-:W-:Y:S02]  /*1530*/  USHF.R.U32.HI UR6, URZ, UR9, UR6 ;  /* 0x00000009ff067299 */ /* 0x000fe40008011606 */
[----:B---3--:R-:W-:Y:S02]  /*1540*/  USHF.R.U32.HI UR4, URZ, UR13, UR4 ;  /* 0x0000000dff047299 */ /* 0x008fe40008011604 */
[----:B------:R-:W-:Y:S02]  /*1550*/  USEL UR5, UR46, UR6, !UP1 ;  /* 0x000000062e057287 */ /* 0x000fe4000c800000 */
[----:B------:R-:W-:-:S04]  /*1560*/  USEL UR4, UR47, UR4, !UP0 ;  /* 0x000000042f047287 */ /* 0x000fc8000c000000 */
[----:B------:R-:W-:Y:S02]  /*1570*/  UIADD3 UR6, UPT, UPT, UR5, -UR4, URZ ;  /* 0x8000000405067290 */ /* 0x000fe4000fffe0ff */
[----:B------:R-:W-:Y:S02]  /*1580*/  UIADD3 UR4, UPT, UPT, -UR5, UR4, URZ ;  /* 0x0000000405047290 */ /* 0x000fe4000fffe1ff */
[----:B------:R-:W-:Y:S02]  /*1590*/  UIMAD UR47, UR6, UR10, UR47 ;  /* 0x0000000a062f72a4 */ /* 0x000fe4000f8e022f */
[----:B------:R-:W-:-:S12]  /*15a0*/  UIMAD UR46, UR4, UR12, UR46 ;  /* 0x0000000c042e72a4 */ /* 0x000fd8000f8e022e */
.L_x_17:
[----:B------:R-:W-:Y:S01]  /*15b0*/  BAR.SYNC.DEFER_BLOCKING 0x0 ;  /* 0x0000000000007b1d */ /* 0x000fe20000010000 */
[----:B------:R-:W-:Y:S01]  /*15c0*/  UISETP.NE.AND UP0, UPT, UR18, 0x2, UPT ;  /* 0x000000021200788c */ /* 0x000fe2000bf05270 */
[----:B------:R-:W-:Y:S02]  /*15d0*/  ISETP.NE.OR P3, PT, R4, 0x2, !P3 ;  /* 0x000000020400780c */ /* 0x000fe40005f65670 */
[----:B------:R-:W-:Y:S02]  /*15e0*/  LOP3.LUT R14, R6, 0x1f, RZ, 0xc0, !PT ;  /* 0x0000001f060e7812 */ /* 0x000fe400078ec0ff */
[----:B------:R-:W1:Y:S04]  /*15f0*/  LDCU UR21, c[0x0][0xb24] ;  /* 0x00016480ff1577ac */ /* 0x000e680008000800 */
[----:B------:R-:W-:Y:S05]  /*1600*/  BRA.U UP0, `(.L_x_18) ;  /* 0x00000019003c7547 */ /* 0x000fea000b800000 */
[----:B------:R-:W2:Y:S01]  /*1610*/  LDCU UR6, c[0x0][0x38c] ;  /* 0x00007180ff0677ac */ /* 0x000ea20008000800 */
[----:B------:R-:W-:Y:S01]  /*1620*/  PLOP3.LUT P1, PT, PT, PT, UP3, 0x80, 0x8 ;  /* 0x000000000008781c */ /* 0x000fe20003f2f038 */
[----:B------:R-:W-:Y:S01]  /*1630*/  HFMA2 R12, -RZ, RZ, 0, 0 ;  /* 0x00000000ff0c7431 */ /* 0x000fe200000001ff */
[----:B------:R-:W-:Y:S01]  /*1640*/  ISETP.EQ.OR P2, PT, R14, RZ, P3 ;  /* 0x000000ff0e00720c */ /* 0x000fe20001f42670 */
[----:B------:R-:W-:Y:S01]  /*1650*/  IMAD.MOV.U32 R0, RZ, RZ, 0x1 ;  /* 0x00000001ff007424 */ /* 0x000fe200078e00ff */
[----:B------:R-:W-:Y:S01]  /*1660*/  PLOP3.LUT P1, PT, P1, PT, PT, 0x8, 0x80 ;  /* 0x000000000080781c */ /* 0x000fe20000f2e170 */
[----:B------:R-:W-:Y:S01]  /*1670*/  IMAD.MOV.U32 R9, RZ, RZ, RZ ;  /* 0x000000ffff097224 */ /* 0x000fe200078e00ff */
[----:B------:R-:W-:Y:S01]  /*1680*/  MOV R11, 0x1 ;  /* 0x00000001000b7802 */ /* 0x000fe20000000f00 */
[----:B------:R-:W-:Y:S01]  /*1690*/  IMAD.MOV.U32 R10, RZ, RZ, RZ ;  /* 0x000000ffff0a7224 */ /* 0x000fe200078e00ff */
[----:B------:R-:W3:Y:S01]  /*16a0*/  LDCU UR40, c[0x0][0x370] ;  /* 0x00006e00ff2877ac */ /* 0x000ee20008000800 */
[----:B------:R-:W4:Y:S01]  /*16b0*/  LDCU.64 UR28, c[0x0][0x348] ;  /* 0x00006900ff1c77ac */ /* 0x000f220008000a00 */
[----:B------:R-:W1:Y:S01]  /*16c0*/  LDCU UR39, c[0x0][0x374] ;  /* 0x00006e80ff2777ac */ /* 0x000e620008000800 */
[----:B--2---:R-:W-:-:S02]  /*16d0*/  UIADD3 UR5, UPT, UPT, UR6, 0xf, URZ ;  /* 0x0000000f06057890 */ /* 0x004fc4000fffe0ff */
[----:B------:R-:W-:Y:S02]  /*16e0*/  UIADD3 UR44, UPT, UPT, UR6, 0x1e, URZ ;  /* 0x0000001e062c7890 */ /* 0x000fe4000fffe0ff */
[----:B------:R-:W-:-:S04]  /*16f0*/  USHF.R.S32.HI UR4, URZ, 0x1f, UR5 ;  /* 0x0000001fff047899 */ /* 0x000fc80008011405 */
[----:B------:R-:W-:Y:S02]  /*1700*/  ULEA.HI UR4, UR4, UR5, URZ, 0x4 ;  /* 0x0000000504047291 */ /* 0x000fe4000f8f20ff */
[----:B------:R-:W-:Y:S02]  /*1710*/  UIADD3 UR5, UPT, UPT, UR6, -0x1, URZ ;  /* 0xffffffff06057890 */ /* 0x000fe4000fffe0ff */
[----:B------:R-:W-:Y:S02]  /*1720*/  USHF.R.S32.HI UR42, URZ, 0x4, UR4 ;  /* 0x00000004ff2a7899 */ /* 0x000fe40008011404 */
[----:B------:R-:W-:Y:S02]  /*1730*/  UISETP.GE.U32.AND UP1, UPT, UR5, -0x1f, UPT ;  /* 0xffffffe10500788c */ /* 0x000fe4000bf26070 */
[----:B------:R-:W-:Y:S01]  /*1740*/  UISETP.LT.U32.AND UP0, UPT, UR42, 0x10, UPT ;  /* 0x000000102a00788c */ /* 0x000fe2000bf01070 */
[----:B------:R-:W-:-:S03]  /*1750*/  UMOV UR6, URZ ;  /* 0x000000ff00067c82 */ /* 0x000fc60008000000 */
[----:B------:R-:W-:-:S04]  /*1760*/  USEL UR41, UR42, 0x10, UP0 ;  /* 0x000000102a297887 */ /* 0x000fc80008000000 */
[----:B------:R-:W-:Y:S02]  /*1770*/  UIADD3 UR14, UPT, UPT, UR41, -0x1, URZ ;  /* 0xffffffff290e7890 */ /* 0x000fe4000fffe0ff */
[----:B------:R-:W-:Y:S02]  /*1780*/  @UP1 UIADD3 UR14, UPT, UPT, UR41, URZ, URZ ;  /* 0x000000ff290e1290 */ /* 0x000fe4000fffe0ff */
[----:B------:R-:W-:Y:S02]  /*1790*/  UIADD3 UR43, UPT, UPT, UR42, -UR41, URZ ;  /* 0x800000292a2b7290 */ /* 0x000fe4000fffe0ff */
[----:B-1-34-:R-:W-:-:S12]  /*17a0*/  UIADD3 UR14, UPT, UPT, UR14, 0x1, URZ ;  /* 0x000000010e0e7890 */ /* 0x01afd8000fffe0ff */
.L_x_36:
[----:B------:R-:W-:Y:S01]  /*17b0*/  UISETP.NE.AND UP0, UPT, UR15, URZ, UPT ;  /* 0x000000ff0f00728c */ /* 0x000fe2000bf05270 */
[----:B------:R-:W1:Y:S08]  /*17c0*/  S2UR UR15, SR_CgaCtaId ;  /* 0x00000000000f79c3 */ /* 0x000e700000008800 */
[----:B------:R-:W-:Y:S05]  /*17d0*/  BRA.U UP0, `(.L_x_19) ;  /* 0x0000000100347547 */ /* 0x000fea000b800000 */
[----:B------:R-:W2:Y:S01]  /*17e0*/  S2R R2, SR_CgaCtaId ;  /* 0x0000000000027919 */ /* 0x000ea20000008800 */
[----:B------:R-:W-:-:S04]  /*17f0*/  MOV R3, 0x400 ;  /* 0x0000040000037802 */ /* 0x000fc80000000f00 */
[----:B--2---:R-:W-:Y:S02]  /*1800*/  LEA R2, R2, R3, 0x18 ;  /* 0x0000000302027211 */ /* 0x004fe400078ec0ff */
[----:B------:R-:W-:-:S03]  /*1810*/  SHF.L.U32 R3, R11, 0x1f, RZ ;  /* 0x0000001f0b037819 */ /* 0x000fc600000006ff */
[----:B------:R-:W-:-:S04]  /*1820*/  IMAD R2, R10, 0x8, R2 ;  /* 0x000000080a027824 */ /* 0x000fc800078e0202 */
[----:B------:R-:W2:Y:S02]  /*1830*/  SYNCS.PHASECHK.TRANS64.TRYWAIT P0, [R2+URZ+0x190], R3 ;  /* 0x00019003020075a7 */ /* 0x000ea400080011ff */
[----:B--2---:R-:W-:Y:S05]  /*1840*/  @!P0 BRA `(.L_x_20) ;  /* 0x0000008800048947 */ /* 0x004fea0003800000 */
.L_x_118:
[----:B------:R2:W-:Y:S02]  /*1850*/  SYNCS.ARRIVE.TRANS64.A1T0 RZ, [R2+URZ+0x180], RZ ;  /* 0x000180ff02ff79a7 */ /* 0x0005e400081000ff */
[----:B--2---:R-:W-:-:S05]  /*1860*/  VIADD R2, R10, 0x1 ;  /* 0x000000010a027836 */ /* 0x004fca0000000000 */
[----:B------:R-:W-:-:S04]  /*1870*/  ISETP.NE.AND P0, PT, R2, 0x2, PT ;  /* 0x000000020200780c */ /* 0x000fc80003f05270 */
[----:B------:R-:W-:Y:S02]  /*1880*/  SEL R3, RZ, 0x1, P0 ;  /* 0x00000001ff037807 */ /* 0x000fe40000000000 */
[----:B------:R-:W-:Y:S02]  /*1890*/  SEL R10, R2, RZ, P0 ;  /* 0x000000ff020a7207 */ /* 0x000fe40000000000 */
[----:B------:R-:W-:-:S07]  /*18a0*/  LOP3.LUT R11, R11, R3, RZ, 0x3c, !PT ;  /* 0x000000030b0b7212 */ /* 0x000fce00078e3cff */
.L_x_19:
[----:B------:R-:W-:Y:S01]  /*18b0*/  UMOV UR4, 0x400 ;  /* 0x0000040000047882 */ /* 0x000fe20000000000 */
[----:B------:R-:W-:Y:S01]  /*18c0*/  SHF.L.U32 R2, R0, 0x1f, RZ ;  /* 0x0000001f00027819 */ /* 0x000fe200000006ff */
[----:B-1----:R-:W-:Y:S02]  /*18d0*/  ULEA UR4, UR15, UR4, 0x18 ;  /* 0x000000040f047291 */ /* 0x002fe4000f8ec0ff */
[----:B------:R-:W-:Y:S02]  /*18e0*/  UISETP.GE.U32.AND UP0, UPT, UR44, 0x1f, UPT ;  /* 0x0000001f2c00788c */ /* 0x000fe4000bf06070 */
[----:B------:R-:W-:Y:S02]  /*18f0*/  ULEA UR5, UR6, UR4, 0x3 ;  /* 0x0000000406057291 */ /* 0x000fe4000f8e18ff */
[----:B------:R-:W-:Y:S02]  /*1900*/  USHF.L.U32 UR35, UR46, 0x7, URZ ;  /* 0x000000072e237899 */ /* 0x000fe400080006ff */
[----:B------:R-:W-:Y:S01]  /*1910*/  UIMAD UR11, UR47, 0xa0, URZ ;  /* 0x000000a02f0b78a4 */ /* 0x000fe2000f8e02ff */
[----:B------:R-:W-:-:S04]  /*1920*/  UMOV UR13, URZ ;  /* 0x000000ff000d7c82 */ /* 0x000fc80008000000 */
[----:B------:R1:W2:Y:S01]  /*1930*/  SYNCS.PHASECHK.TRANS64.TRYWAIT P0, [UR5+0x80], R2 ;  /* 0x00008002ff0075a7 */ /* 0x0002a20008001105 */
[----:B------:R-:W-:Y:S06]  /*1940*/  BRA.U !UP0, `(.L_x_21) ;  /* 0x0000000108a87547 */ /* 0x000fec000b800000 */
[----:B------:R-:W-:Y:S01]  /*1950*/  UMOV UR7, URZ ;  /* 0x000000ff00077c82 */ /* 0x000fe20008000000 */
[----:B------:R-:W-:-:S05]  /*1960*/  UMOV UR5, UR6 ;  /* 0x0000000600057c82 */ /* 0x000fca0008000000 */
.L_x_26:
[----:B--2---:R-:W-:Y:S01]  /*1970*/  @!P3 MOV R3, 0x2400 ;  /* 0x000024000003b802 */ /* 0x004fe20000000f00 */
[----:B---3--:R-:W-:Y:S01]  /*1980*/  ULEA UR33, UR5, UR4, 0x3 ;  /* 0x0000000405217291 */ /* 0x008fe2000f8e18ff */
[----:B--2-4-:R-:W-:Y:S11]  /*1990*/  @P0 BRA `(.L_x_22) ;  /* 0x00000000000c0947 */ /* 0x014ff60003800000 */
[----:B-1----:R-:W-:Y:S04]  /*19a0*/  SHF.L.U32 R2, R0, 0x1f, RZ ;  /* 0x0000001f00027819 */ /* 0x002fe800000006ff */
[----:B------:R-:W1:Y:S02]  /*19b0*/  SYNCS.PHASECHK.TRANS64.TRYWAIT P0, [UR33+0x80], R2 ;  /* 0x00008002ff0075a7 */ /* 0x000e640008001121 */
[----:B-1----:R-:W-:Y:S05]  /*19c0*/  @!P0 BRA `(.L_x_23) ;  /* 0x0000008400b88947 */ /* 0x002fea0003800000 */
.L_x_22:
[----:B------:R2:W-:Y:S01]  /*19d0*/  @!P3 SYNCS.ARRIVE.TRANS64 RZ, [UR33], R3 ;  /* 0x00000003ffffb9a7 */ /* 0x0005e20008000021 */
[----:B------:R-:W-:Y:S04]  /*19e0*/  BSSY.RECONVERGENT B0, `(.L_x_24) ;  /* 0x0000003000007945 */ /* 0x000fe80003800200 */
[----:B------:R-:W-:Y:S05]  /*19f0*/  @P2 BRA `(.L_x_25) ;  /* 0x0000000000042947 */ /* 0x000fea0003800000 */
[----:B------:R-:W-:Y:S05]  /*1a00*/  BPT.TRAP 0x1 ;  /* 0x000000040000795c */ /* 0x000fea0000300000 */
.L_x_25:
[----:B------:R-:W-:Y:S05]  /*1a10*/  BSYNC.RECONVERGENT B0 ;  /* 0x0000000000007941 */ /* 0x000fea0003800200 */
.L_x_24:
[----:B------:R-:W-:Y:S02]  /*1a20*/  UIADD3 UR6, UPT, UPT, UR5, 0x1, URZ ;  /* 0x0000000105067890 */ /* 0x000fe4000fffe0ff */
[----:B------:R-:W-:Y:S02]  /*1a30*/  UIADD3 UR18, UP1, UPT, UR28, 0x80, URZ ;  /* 0x000000801c127890 */ /* 0x000fe4000ff3e0ff */
[----:B------:R-:W-:Y:S02]  /*1a40*/  UISETP.NE.AND UP0, UPT, UR6, 0x10, UPT ;  /* 0x000000100600788c */ /* 0x000fe4000bf05270 */
[----:B------:R-:W-:Y:S02]  /*1a50*/  ULEA UR32, UR5, UR4, 0xc ;  /* 0x0000000405207291 */ /* 0x000fe4000f8e60ff */
[----:B------:R-:W-:Y:S02]  /*1a60*/  USEL UR9, URZ, 0x1, UP0 ;  /* 0x00000001ff097887 */ /* 0x000fe40008000000 */
[----:B------:R-:W-:Y:S02]  /*1a70*/  USEL UR6, UR6, URZ, UP0 ;  /* 0x000000ff06067287 */ /* 0x000fe40008000000 */
[----:B------:R-:W-:Y:S02]  /*1a80*/  USHF.L.U32 UR34, UR7, 0x4, URZ ;  /* 0x0000000407227899 */ /* 0x000fe400080006ff */
[----:B------:R-:W-:Y:S01]  /*1a90*/  ULEA UR8, UR6, UR4, 0x3 ;  /* 0x0000000406087291 */ /* 0x000fe2000f8e18ff */
[----:B------:R-:W-:Y:S01]  /*1aa0*/  LOP3.LUT R0, R0, UR9, RZ, 0x3c, !PT ;  /* 0x0000000900007c12 */ /* 0x000fe2000f8e3cff */
[----:B------:R-:W-:Y:S02]  /*1ab0*/  UIADD3.X UR19, UPT, UPT, URZ, UR29, URZ, UP1, !UPT ;  /* 0x0000001dff137290 */ /* 0x000fe40008ffe4ff */
[----:B------:R-:W-:Y:S01]  /*1ac0*/  UIADD3 UR32, UPT, UPT, UR32, 0x14400, URZ ;  /* 0x0001440020207890 */ /* 0x000fe2000fffe0ff */
[----:B-1----:R-:W-:Y:S01]  /*1ad0*/  SHF.L.U32 R2, R0, 0x1f, RZ ;  /* 0x0000001f00027819 */ /* 0x002fe200000006ff */
[----:B------:R-:W-:Y:S02]  /*1ae0*/  UIADD3 UR16, UP0, UPT, UR28, 0x180, URZ ;  /* 0x000001801c107890 */ /* 0x000fe4000ff1e0ff */
[----:B------:R-:W-:Y:S01]  /*1af0*/  UIADD3 UR7, UPT, UPT, UR7, 0x1, URZ ;  /* 0x0000000107077890 */ /* 0x000fe2000fffe0ff */
[----:B------:R3:W4:Y:S01]  /*1b00*/  SYNCS.PHASECHK.TRANS64.TRYWAIT P0, [UR8+0x80], R2 ;  /* 0x00008002ff0075a7 */ /* 0x0007220008001108 */
[----:B------:R-:W-:Y:S01]  /*1b10*/  UIMAD UR8, UR5, 0x1400, UR4 ;  /* 0x00001400050878a4 */ /* 0x000fe2000f8e0204 */
[----:B------:R-:W-:Y:S01]  /*1b20*/  UMOV UR22, 0x0 ;  /* 0x0000000000167882 */ /* 0x000fe20000000000 */
[----:B------:R-:W-:Y:S02]  /*1b30*/  UMOV UR23, 0x10000000 ;  /* 0x1000000000177882 */ /* 0x000fe40000000000 */
[----:B------:R-:W-:Y:S01]  /*1b40*/  UIADD3 UR8, UPT, UPT, UR8, 0x24400, URZ ;  /* 0x0002440008087890 */ /* 0x000fe2000fffe0ff */
[----:B------:R3:W-:Y:S01]  /*1b50*/  UTMALDG.3D [UR32], [UR18], desc[UR22] ;  /* 0x00001620120075b4 */ /* 0x0007e20008011000 */
[----:B------:R-:W-:Y:S01]  /*1b60*/  UIADD3.X UR17, UPT, UPT, URZ, UR29, URZ, UP0, !UPT ;  /* 0x0000001dff117290 */ /* 0x000fe200087fe4ff */
[----:B------:R-:W-:Y:S01]  /*1b70*/  UMOV UR12, UR36 ;  /* 0x00000024000c7c82 */ /* 0x000fe20008000000 */
[----:B------:R-:W-:Y:S01]  /*1b80*/  UMOV UR9, UR33 ;  /* 0x0000002100097c82 */ /* 0x000fe20008000000 */
[----:B------:R-:W-:Y:S01]  /*1b90*/  UMOV UR10, UR34 ;  /* 0x00000022000a7c82 */ /* 0x000fe20008000000 */
[----:B------:R-:W-:Y:S01]  /*1ba0*/  UISETP.NE.AND UP0, UPT, UR7, UR14, UPT ;  /* 0x0000000e0700728c */ /* 0x000fe2000bf05270 */
[----:B------:R-:W-:Y:S01]  /*1bb0*/  UMOV UR13, UR14 ;  /* 0x0000000e000d7c82 */ /* 0x000fe20008000000 */
[----:B------:R-:W-:Y:S03]  /*1bc0*/  UMOV UR5, UR6 ;  /* 0x0000000600057c82 */ /* 0x000fe60008000000 */
[----:B------:R3:W-:Y:S04]  /*1bd0*/  UTMALDG.3D [UR8], [UR16], desc[UR22] ;  /* 0x00001608100075b4 */ /* 0x0007e80008011000 */
[----:B------:R-:W-:Y:S05]  /*1be0*/  BRA.U UP0, `(.L_x_26) ;  /* 0xfffffffd00607547 */ /* 0x000fea000b83ffff */
.L_x_21:
[----:B------:R-:W-:Y:S01]  /*1bf0*/  ULEA UR5, UR6, UR4, 0x3 ;  /* 0x0000000406057291 */ /* 0x000fe2000f8e18ff */
[----:B-1-3--:R-:W-:Y:S01]  /*1c00*/  SHF.L.U32 R2, R0, 0x1f, RZ ;  /* 0x0000001f00027819 */ /* 0x00afe200000006ff */
[----:B------:R-:W-:Y:S01]  /*1c10*/  @!P1 SYNCS.ARRIVE.TRANS64.A1T0 RZ, [UR4+0x128], RZ ;  /* 0x000128ffffff99a7 */ /* 0x000fe20008100004 */
[----:B------:R-:W-:-:S06]  /*1c20*/  UISETP.GT.AND UP0, UPT, UR42, UR41, UPT ;  /* 0x000000292a00728c */ /* 0x000fcc000bf04270 */
[----:B--2-4-:R1:W2:Y:S03]  /*1c30*/  SYNCS.PHASECHK.TRANS64.TRYWAIT P0, [UR5+0x80], R2 ;  /* 0x00008002ff0075a7 */ /* 0x0142a60008001105 */
[----:B------:R-:W-:Y:S05]  /*1c40*/  BRA.U !UP0, `(.L_x_27) ;  /* 0x0000000108ac7547 */ /* 0x000fea000b800000 */
[----:B------:R-:W-:Y:S01]  /*1c50*/  UIADD3 UR26, UPT, UPT, UR43, UR13, URZ ;  /* 0x0000000d2b1a7290 */ /* 0x000fe2000fffe0ff */
[----:B------:R-:W-:-:S11]  /*1c60*/  UMOV UR5, UR6 ;  /* 0x0000000600057c82 */ /* 0x000fd60008000000 */
.L_x_32:
[----:B--2---:R-:W-:Y:S01]  /*1c70*/  @!P3 MOV R3, 0x2400 ;  /* 0x000024000003b802 */ /* 0x004fe20000000f00 */
[----:B---3--:R-:W-:Y:S01]  /*1c80*/  ULEA UR17, UR5, UR4, 0x3 ;  /* 0x0000000405117291 */ /* 0x008fe2000f8e18ff */
[----:B--2-4-:R-:W-:Y:S11]  /*1c90*/  @P0 BRA `(.L_x_28) ;  /* 0x00000000000c0947 */ /* 0x014ff60003800000 */
[----:B-1----:R-:W-:Y:S04]  /*1ca0*/  SHF.L.U32 R2, R0, 0x1f, RZ ;  /* 0x0000001f00027819 */ /* 0x002fe800000006ff */
[----:B------:R-:W1:Y:S02]  /*1cb0*/  SYNCS.PHASECHK.TRANS64.TRYWAIT P0, [UR17+0x80], R2 ;  /* 0x00008002ff0075a7 */ /* 0x000e640008001111 */
[----:B-1----:R-:W-:Y:S05]  /*1cc0*/  @!P0 BRA `(.L_x_29) ;  /* 0x0000008400108947 */ /* 0x002fea0003800000 */
.L_x_28:
[----:B------:R2:W-:Y:S01]  /*1cd0*/  @!P3 SYNCS.ARRIVE.TRANS64 RZ, [UR17], R3 ;  /* 0x00000003ffffb9a7 */ /* 0x0005e20008000011 */
[----:B------:R-:W-:Y:S04]  /*1ce0*/  BSSY.RECONVERGENT B0, `(.L_x_30) ;  /* 0x0000003000007945 */ /* 0x000fe80003800200 */
[----:B------:R-:W-:Y:S05]  /*1cf0*/  @P2 BRA `(.L_x_31) ;  /* 0x0000000000042947 */ /* 0x000fea0003800000 */
[----:B------:R-:W-:Y:S05]  /*1d00*/  BPT.TRAP 0x1 ;  /* 0x000000040000795c */ /* 0x000fea0000300000 */
.L_x_31:
[----:B------:R-:W-:Y:S05]  /*1d10*/  BSYNC.RECONVERGENT B0 ;  /* 0x0000000000007941 */ /* 0x000fea0003800200 */
.L_x_30:
[----:B------:R-:W-:Y:S02]  /*1d20*/  UIADD3 UR6, UPT, UPT, UR5, 0x1, URZ ;  /* 0x0000000105067890 */ /* 0x000fe4000fffe0ff */
[----:B------:R-:W-:Y:S02]  /*1d30*/  ULEA UR16, UR5, UR4, 0xc ;  /* 0x0000000405107291 */ /* 0x000fe4000f8e60ff */
[----:B------:R-:W-:Y:S02]  /*1d40*/  UISETP.NE.AND UP0, UPT, UR6, 0x10, UPT ;  /* 0x000000100600788c */ /* 0x000fe4000bf05270 */
[----:B------:R-:W-:Y:S02]  /*1d50*/  UIADD3 UR24, UP1, UPT, UR28, 0x80, URZ ;  /* 0x000000801c187890 */ /* 0x000fe4000ff3e0ff */
[----:B------:R-:W-:Y:S02]  /*1d60*/  USEL UR8, URZ, 0x1, UP0 ;  /* 0x00000001ff087887 */ /* 0x000fe40008000000 */
[----:B------:R-:W-:Y:S02]  /*1d70*/  USEL UR6, UR6, URZ, UP0 ;  /* 0x000000ff06067287 */ /* 0x000fe40008000000 */
[----:B------:R-:W-:Y:S02]  /*1d80*/  USHF.L.U32 UR18, UR13, 0x4, URZ ;  /* 0x000000040d127899 */ /* 0x000fe400080006ff */
[----:B------:R-:W-:Y:S01]  /*1d90*/  ULEA UR7, UR6, UR4, 0x3 ;  /* 0x0000000406077291 */ /* 0x000fe2000f8e18ff */
[----:B------:R-:W-:Y:S01]  /*1da0*/  LOP3.LUT R0, R0, UR8, RZ, 0x3c, !PT ;  /* 0x0000000800007c12 */ /* 0x000fe2000f8e3cff */
[----:B------:R-:W-:Y:S02]  /*1db0*/  UIADD3 UR16, UPT, UPT, UR16, 0x14400, URZ ;  /* 0x0001440010107890 */ /* 0x000fe4000fffe0ff */
[----:B------:R-:W-:Y:S01]  /*1dc0*/  UIADD3.X UR25, UPT, UPT, URZ, UR29, URZ, UP1, !UPT ;  /* 0x0000001dff197290 */ /* 0x000fe20008ffe4ff */
[----:B-1----:R-:W-:Y:S01]  /*1dd0*/  SHF.L.U32 R2, R0, 0x1f, RZ ;  /* 0x0000001f00027819 */ /* 0x002fe200000006ff */
[----:B------:R-:W-:Y:S02]  /*1de0*/  UIMAD UR8, UR5, 0x1400, UR4 ;  /* 0x00001400050878a4 */ /* 0x000fe4000f8e0204 */
[----:B------:R-:W-:Y:S01]  /*1df0*/  UIADD3 UR22, UP0, UPT, UR28, 0x180, URZ ;  /* 0x000001801c167890 */ /* 0x000fe2000ff1e0ff */
[----:B------:R3:W4:Y:S01]  /*1e00*/  SYNCS.PHASECHK.TRANS64.TRYWAIT P0, [UR7+0x80], R2 ;  /* 0x00008002ff0075a7 */ /* 0x0007220008001107 */
[----:B------:R-:W-:Y:S01]  /*1e10*/  UIADD3 UR8, UPT, UPT, UR8, 0x24400, URZ ;  /* 0x0002440008087890 */ /* 0x000fe2000fffe0ff */
[----:B------:R-:W-:Y:S01]  /*1e20*/  UMOV UR30, 0x0 ;  /* 0x00000000001e7882 */ /* 0x000fe20000000000 */
[----:B------:R-:W-:Y:S01]  /*1e30*/  UMOV UR31, 0x10000000 ;  /* 0x10000000001f7882 */ /* 0x000fe20000000000 */
[----:B------:R-:W-:Y:S01]  /*1e40*/  UMOV UR19, UR35 ;  /* 0x0000002300137c82 */ /* 0x000fe20008000000 */
[----:B------:R-:W-:Y:S01]  /*1e50*/  UMOV UR20, UR36 ;  /* 0x0000002400147c82 */ /* 0x000fe20008000000 */
[----:B------:R-:W-:Y:S01]  /*1e60*/  UIADD3.X UR23, UPT, UPT, URZ, UR29, URZ, UP0, !UPT ;  /* 0x0000001dff177290 */ /* 0x000fe200087fe4ff */
[----:B------:R3:W-:Y:S01]  /*1e70*/  UTMALDG.3D [UR16], [UR24], desc[UR30] ;  /* 0x00001e10180075b4 */ /* 0x0007e20008011000 */
[----:B------:R-:W-:Y:S01]  /*1e80*/  UIADD3 UR13, UPT, UPT, UR13, 0x1, URZ ;  /* 0x000000010d0d7890 */ /* 0x000fe2000fffe0ff */
[----:B------:R-:W-:Y:S01]  /*1e90*/  UMOV UR12, UR36 ;  /* 0x00000024000c7c82 */ /* 0x000fe20008000000 */
[----:B------:R-:W-:Y:S01]  /*1ea0*/  UMOV UR9, UR17 ;  /* 0x0000001100097c82 */ /* 0x000fe20008000000 */
[----:B------:R-:W-:Y:S01]  /*1eb0*/  UMOV UR10, UR18 ;  /* 0x00000012000a7c82 */ /* 0x000fe20008000000 */
[----:B------:R-:W-:Y:S03]  /*1ec0*/  UISETP.NE.AND UP0, UPT, UR13, UR26, UPT ;  /* 0x0000001a0d00728c */ /* 0x000fe6000bf05270 */
[----:B------:R3:W-:Y:S01]  /*1ed0*/  UTMALDG.3D [UR8], [UR22], desc[UR30] ;  /* 0x00001e08160075b4 */ /* 0x0007e20008011000 */
[----:B------:R-:W-:Y:S05]  /*1ee0*/  UMOV UR5, UR6 ;  /* 0x0000000600057c82 */ /* 0x000fea0008000000 */
[----:B------:R-:W-:Y:S05]  /*1ef0*/  BRA.U UP0, `(.L_x_32) ;  /* 0xfffffffd005c7547 */ /* 0x000fea000b83ffff */
.L_x_27:
[C---:B--2---:R-:W-:Y:S01]  /*1f00*/  LEA R3, R9.reuse, UR4, 0x3 ;  /* 0x0000000409037c11 */ /* 0x044fe2000f8e18ff */
[----:B------:R-:W-:Y:S01]  /*1f10*/  NOP ;  /* 0x0000000000007918 */ /* 0x000fe20000000000 */
[----:B-1-3--:R-:W-:Y:S02]  /*1f20*/  SHF.L.U32 R2, R12, 0x1f, RZ ;  /* 0x0000001f0c027819 */ /* 0x00afe400000006ff */
[----:B------:R-:W-:Y:S02]  /*1f30*/  LEA R4, R9, UR4, 0x4 ;  /* 0x0000000409047c11 */ /* 0x000fe4000f8e20ff */
[----:B----4-:R-:W1:Y:S02]  /*1f40*/  SYNCS.PHASECHK.TRANS64.TRYWAIT P0, [R3+URZ+0x130], R2 ;  /* 0x00013002030075a7 */ /* 0x010e6400080011ff */
[----:B-1----:R-:W-:Y:S05]  /*1f50*/  @!P0 BRA `(.L_x_33) ;  /* 0x0000008000848947 */ /* 0x002fea0003800000 */
.L_x_121:
[----:B------:R-:W2:Y:S01]  /*1f60*/  LDS.128 R4, [R4+0x1b0] ;  /* 0x0001b00004047984 */ /* 0x000ea20000000c00 */
[----:B------:R-:W-:Y:S01]  /*1f70*/  UISETP.GE.AND UP0, UPT, UR21, 0x1, UPT ;  /* 0x000000011500788c */ /* 0x000fe2000bf06270 */
[----:B------:R-:W-:Y:S01]  /*1f80*/  @!PT LDS RZ, [RZ] ;  /* 0x00000000fffff984 */ /* 0x000fe20000000800 */
[----:B------:R-:W-:Y:S01]  /*1f90*/  @!PT LDS RZ, [RZ] ;  /* 0x00000000fffff984 */ /* 0x000fe20000000800 */
[----:B------:R-:W-:Y:S01]  /*1fa0*/  @!PT LDS RZ, [RZ] ;  /* 0x00000000fffff984 */ /* 0x000fe20000000800 */
[----:B------:R-:W-:Y:S01]  /*1fb0*/  @!PT LDS RZ, [RZ] ;  /* 0x00000000fffff984 */ /* 0x000fe20000000800 */
[----:B------:R3:W-:Y:S06]  /*1fc0*/  MEMBAR.ALL.CTA ;  /* 0x0000000000007992 */ /* 0x0007ec0000008000 */
[----:B---3--:R-:W3:Y:S01]  /*1fd0*/  FENCE.VIEW.ASYNC.S ;  /* 0x00000000000073c6 */ /* 0x008ee20000000000 */
[----:B--2---:R-:W-:-:S13]  /*1fe0*/  LOP3.LUT P0, RZ, R6, 0x1, RZ, 0xc0, !PT ;  /* 0x0000000106ff7812 */ /* 0x004fda000780c0ff */
[----:B---3--:R-:W-:Y:S01]  /*1ff0*/  VOTEU.ANY UP1, P0 ;  /* 0x0000000000ff7886 */ /* 0x008fe20000020100 */
[----:B------:R-:W-:-:S13]  /*2000*/  PLOP3.LUT P0, PT, PT, PT, UP1, 0x80, 0x8 ;  /* 0x000000000008781c */ /* 0x000fda0003f0f018 */
[----:B-1----:R-:W-:Y:S02]  /*2010*/  @P0 LOP3.LUT R2, R5, 0xffff, RZ, 0xc0, !PT ;  /* 0x0000ffff05020812 */ /* 0x002fe400078ec0ff */
[----:B------:R-:W-:Y:S02]  /*2020*/  @P0 MOV R8, R4 ;  /* 0x0000000400080202 */ /* 0x000fe40000000f00 */
[----:B------:R-:W-:Y:S01]  /*2030*/  @P0 R2UR UR7, R2 ;  /* 0x00000000020702ca */ /* 0x000fe200000e0000 */
[----:B------:R-:W-:Y:S01]  /*2040*/  VIADD R2, R3, 0x140 ;  /* 0x0000014003027836 */ /* 0x000fe20000000000 */
[----:B------:R-:W-:Y:S02]  /*2050*/  @P0 SHF.R.U32.HI R4, RZ, 0x10, R5 ;  /* 0x00000010ff040819 */ /* 0x000fe40000011605 */
[----:B------:R-:W-:Y:S02]  /*2060*/  @P0 R2UR UR8, R8 ;  /* 0x00000000080802ca */ /* 0x000fe400000e0000 */
[----:B------:R-:W-:-:S02]  /*2070*/  PRMT R2, RZ, 0x654, R2 ;  /* 0x00000654ff027816 */ /* 0x000fc40000000002 */
[----:B------:R-:W-:Y:S02]  /*2080*/  @P0 R2UR UR5, R4 ;  /* 0x00000000040502ca */ /* 0x000fe400000e0000 */
[----:B------:R1:W-:Y:S03]  /*2090*/  SYNCS.ARRIVE.TRANS64.RED.A1T0 RZ, [R2+URZ], RZ ;  /* 0x000000ff02ff79a7 */ /* 0x0003e600081004ff */
[----:B------:R-:W-:-:S04]  /*20a0*/  @UP1 UMOV UR37, UR7 ;  /* 0x0000000700251c82 */ /* 0x000fc80008000000 */
[----:B------:R-:W-:-:S04]  /*20b0*/  @UP1 UMOV UR38, UR8 ;  /* 0x0000000800261c82 */ /* 0x000fc80008000000 */
[----:B------:R-:W-:Y:S01]  /*20c0*/  @UP1 UMOV UR36, UR5 ;  /* 0x0000000500241c82 */ /* 0x000fe20008000000 */
[----:B------:R-:W-:Y:S05]  /*20d0*/  BRA.U !UP0, `(.L_x_34) ;  /* 0x0000000108d47547 */ /* 0x000fea000b800000 */
[----:B------:R-:W2:Y:S01]  /*20e0*/  LDCU.128 UR24, c[0x0][0xb10] ;  /* 0x00016200ff1877ac */ /* 0x000ea20008000c00 */
[----:B------:R-:W3:Y:S01]  /*20f0*/  LDCU UR22, c[0x0][0xb20] ;  /* 0x00016400ff1677ac */ /* 0x000ee20008000800 */
[----:B------:R-:W4:Y:S01]  /*2100*/  LDCU UR20, c[0x0][0xb0c] ;  /* 0x00016180ff1477ac */ /* 0x000f220008000800 */
[----:B------:R-:W1:Y:S01]  /*2110*/  LDCU.64 UR10, c[0x0][0xb28] ;  /* 0x00016500ff0a77ac */ /* 0x000e620008000a00 */
[----:B------:R-:W-:Y:S02]  /*2120*/  UISETP.NE.AND UP3, UPT, UR21, 0x1, UPT ;  /* 0x000000011500788c */ /* 0x000fe4000bf65270 */
[----:B--2---:R-:W-:Y:S02]  /*2130*/  UIMAD.WIDE.U32 UR8, UR39, UR27, URZ ;  /* 0x0000001b270872a5 */ /* 0x004fe4000f8e00ff */
[----:B------:R-:W-:Y:S02]  /*2140*/  UIMAD.WIDE.U32 UR12, UR40, UR24, URZ ;  /* 0x00000018280c72a5 */ /* 0x000fe4000f8e00ff */
[----:B------:R-:W-:-:S02]  /*2150*/  UISETP.NE.AND UP0, UPT, UR26, 0x1, UPT ;  /* 0x000000011a00788c */ /* 0x000fc4000bf05270 */
[----:B------:R-:W-:Y:S01]  /*2160*/  UIMAD.WIDE.U32 UR18, UR37, UR27, URZ ;  /* 0x0000001b251272a5 */ /* 0x000fe2000f8e00ff */
[----:B------:R-:W-:Y:S02]  /*2170*/  UMOV UR8, UR9 ;  /* 0x0000000900087c82 */ /* 0x000fe40008000000 */
[----:B------:R-:W-:Y:S01]  /*2180*/  UMOV UR5, UR13 ;  /* 0x0000000d00057c82 */ /* 0x000fe20008000000 */
[----:B---3--:R-:W-:Y:S02]  /*2190*/  USHF.R.U32.HI UR8, URZ, UR22, UR8 ;  /* 0x00000016ff087299 */ /* 0x008fe40008011608 */
[----:B----4-:R-:W-:Y:S02]  /*21a0*/  UISETP.NE.AND UP2, UPT, UR20, 0x1, UPT ;  /* 0x000000011400788c */ /* 0x010fe4000bf45270 */
[----:B------:R-:W-:Y:S02]  /*21b0*/  USHF.R.U32.HI UR5, URZ, UR25, UR5 ;  /* 0x00000019ff057299 */ /* 0x000fe40008011605 */
[----:B------:R-:W-:-:S02]  /*21c0*/  USEL UR7, UR39, UR8, !UP0 ;  /* 0x0000000827077287 */ /* 0x000fc4000c000000 */
[----:B------:R-:W-:Y:S02]  /*21d0*/  USEL UR8, UR40, UR5, !UP2 ;  /* 0x0000000528087287 */ /* 0x000fe4000d000000 */
[----:B-1----:R-:W-:Y:S01]  /*21e0*/  UIMAD.WIDE.U32 UR12, UR7, UR10, URZ ;  /* 0x0000000a070c72a5 */ /* 0x002fe2000f8e00ff */
[----:B------:R-:W-:Y:S01]  /*21f0*/  UMOV UR5, UR19 ;  /* 0x0000001300057c82 */ /* 0x000fe20008000000 */
[----:B------:R-:W-:Y:S02]  /*2200*/  UIMAD.WIDE.U32 UR16, UR38, UR24, URZ ;  /* 0x00000018261072a5 */ /* 0x000fe4000f8e00ff */
[----:B------:R-:W-:-:S03]  /*2210*/  UIMAD.WIDE.U32 UR18, UR8, UR10, URZ ;  /* 0x0000000a081272a5 */ /* 0x000fc6000f8e00ff */
[----:B------:R-:W-:Y:S01]  /*2220*/  UMOV UR12, UR13 ;  /* 0x0000000d000c7c82 */ /* 0x000fe20008000000 */
[----:B------:R-:W-:Y:S02]  /*2230*/  USHF.R.U32.HI UR5, URZ, UR22, UR5 ;  /* 0x00000016ff057299 */ /* 0x000fe40008011605 */
[----:B------:R-:W-:Y:S01]  /*2240*/  @UP3 USHF.R.U32.HI UR7, URZ, UR11, UR12 ;  /* 0x0000000bff073299 */ /* 0x000fe2000801160c */
[----:B------:R-:W-:Y:S01]  /*2250*/  UMOV UR16, UR17 ;  /* 0x0000001100107c82 */ /* 0x000fe20008000000 */
[----:B------:R-:W-:Y:S01]  /*2260*/  UMOV UR18, UR19 ;  /* 0x0000001300127c82 */ /* 0x000fe20008000000 */
[----:B------:R-:W-:Y:S02]  /*2270*/  USHF.R.U32.HI UR25, URZ, UR25, UR16 ;  /* 0x00000019ff197299 */ /* 0x000fe40008011610 */
[----:B------:R-:W-:Y:S02]  /*2280*/  USEL UR5, UR37, UR5, !UP0 ;  /* 0x0000000525057287 */ /* 0x000fe4000c000000 */
[----:B------:R-:W-:-:S02]  /*2290*/  @UP3 USHF.R.U32.HI UR8, URZ, UR11, UR18 ;  /* 0x0000000bff083299 */ /* 0x000fc40008011612 */
[----:B------:R-:W-:Y:S02]  /*22a0*/  UIMAD UR9, UR21, UR7, URZ ;  /* 0x00000007150972a4 */ /* 0x000fe4000f8e02ff */
[----:B------:R-:W-:Y:S02]  /*22b0*/  USEL UR7, UR38, UR25, !UP2 ;  /* 0x0000001926077287 */ /* 0x000fe4000d000000 */
[----:B------:R-:W-:Y:S02]  /*22c0*/  UIMAD UR12, UR21, UR8, URZ ;  /* 0x00000008150c72a4 */ /* 0x000fe4000f8e02ff */
[----:B------:R-:W-:Y:S02]  /*22d0*/  UISETP.GE.AND UP0, UPT, UR5, UR9, UPT ;  /* 0x000000090500728c */ /* 0x000fe4000bf06270 */
[----:B------:R-:W-:Y:S02]  /*22e0*/  UIMAD.WIDE.U32 UR16, UR5, UR10, URZ ;  /* 0x0000000a051072a5 */ /* 0x000fe4000f8e00ff */
[----:B------:R-:W-:-:S02]  /*22f0*/  UISETP.GE.OR UP0, UPT, UR7, UR12, UP0 ;  /* 0x0000000c0700728c */ /* 0x000fc40008706670 */
        /* <DEDUP_REMOVED lines=19> */
.L_x_34:
[----:B------:R-:W2:Y:S02]  /*2430*/  LDCU UR5, c[0x0][0xb30] ;  /* 0x00016600ff0577ac */ /* 0x000ea40008000800 */
[----:B--2---:R-:W-:-:S09]  /*2440*/  UISETP.NE.AND UP0, UPT, UR5, 0x1, UPT ;  /* 0x000000010500788c */ /* 0x004fd2000bf05270 */
[----:B------:R-:W-:Y:S05]  /*2450*/  BRA.U UP0, `(.L_x_35) ;  /* 0x0000000100447547 */ /* 0x000fea000b800000 */
[----:B------:R-:W2:Y:S01]  /*2460*/  LDCU.128 UR16, c[0x0][0xb10] ;  /* 0x00016200ff1077ac */ /* 0x000ea20008000c00 */
[----:B------:R-:W3:Y:S01]  /*2470*/  LDCU UR12, c[0x0][0xb0c] ;  /* 0x00016180ff0c77ac */ /* 0x000ee20008000800 */
[----:B------:R-:W4:Y:S01]  /*2480*/  LDCU UR13, c[0x0][0xb20] ;  /* 0x00016400ff0d77ac */ /* 0x000f220008000800 */
[----:B--2---:R-:W-:Y:S02]  /*2490*/  UIMAD.WIDE.U32 UR10, UR38, UR16, URZ ;  /* 0x00000010260a72a5 */ /* 0x004fe4000f8e00ff */
[----:B------:R-:W-:Y:S02]  /*24a0*/  UIMAD.WIDE.U32 UR8, UR37, UR19, URZ ;  /* 0x00000013250872a5 */ /* 0x000fe4000f8e00ff */
[----:B---3--:R-:W-:Y:S02]  /*24b0*/  UISETP.NE.AND UP2, UPT, UR12, 0x1, UPT ;  /* 0x000000010c00788c */ /* 0x008fe4000bf45270 */
[----:B------:R-:W-:Y:S01]  /*24c0*/  UISETP.NE.AND UP0, UPT, UR18, 0x1, UPT ;  /* 0x000000011200788c */ /* 0x000fe2000bf05270 */
[----:B------:R-:W-:-:S02]  /*24d0*/  UMOV UR7, UR11 ;  /* 0x0000000b00077c82 */ /* 0x000fc40008000000 */
[----:B------:R-:W-:Y:S01]  /*24e0*/  UMOV UR5, UR9 ;  /* 0x0000000900057c82 */ /* 0x000fe20008000000 */
[----:B------:R-:W-:Y:S02]  /*24f0*/  USHF.R.U32.HI UR7, URZ, UR17, UR7 ;  /* 0x00000011ff077299 */ /* 0x000fe40008011607 */
[----:B----4-:R-:W-:Y:S02]  /*2500*/  USHF.R.U32.HI UR5, URZ, UR13, UR5 ;  /* 0x0000000dff057299 */ /* 0x010fe40008011605 */
[----:B------:R-:W-:Y:S02]  /*2510*/  USEL UR7, UR38, UR7, !UP2 ;  /* 0x0000000726077287 */ /* 0x000fe4000d000000 */
[----:B------:R-:W-:-:S04]  /*2520*/  USEL UR5, UR37, UR5, !UP0 ;  /* 0x0000000525057287 */ /* 0x000fc8000c000000 */
[----:B------:R-:W-:Y:S02]  /*2530*/  UIADD3 UR8, UPT, UPT, UR7, -UR5, URZ ;  /* 0x8000000507087290 */ /* 0x000fe4000fffe0ff */
[----:B------:R-:W-:Y:S02]  /*2540*/  UIADD3 UR5, UPT, UPT, -UR7, UR5, URZ ;  /* 0x0000000507057290 */ /* 0x000fe4000fffe1ff */
[----:B------:R-:W-:Y:S02]  /*2550*/  UIMAD UR37, UR8, UR18, UR37 ;  /* 0x00000012082572a4 */ /* 0x000fe4000f8e0225 */
[----:B------:R-:W-:-:S12]  /*2560*/  UIMAD UR38, UR5, UR12, UR38 ;  /* 0x0000000c052672a4 */ /* 0x000fd8000f8e0226 */
.L_x_35:
[----:B-1----:R-:W-:Y:S01]  /*2570*/  VIADD R2, R9, 0x1 ;  /* 0x0000000109027836 */ /* 0x002fe20000000000 */
[----:B------:R-:W-:Y:S01]  /*2580*/  PLOP3.LUT P1, PT, PT, PT, PT, 0x80, 0x8 ;  /* 0x000000000008781c */ /* 0x000fe20003f2f070 */
[----:B------:R-:W-:Y:S02]  /*2590*/  UIADD3 UR46, UPT, UPT, UR38, UR61, URZ ;  /* 0x0000003d262e7290 */ /* 0x000fe4000fffe0ff */
[----:B------:R-:W-:Y:S01]  /*25a0*/  UIADD3 UR47, UPT, UPT, UR37, UR60, URZ ;  /* 0x0000003c252f7290 */ /* 0x000fe2000fffe0ff */
[----:B------:R-:W-:-:S04]  /*25b0*/  ISETP.NE.AND P0, PT, R2, 0x2, PT ;  /* 0x000000020200780c */ /* 0x000fc80003f05270 */
[----:B------:R-:W-:Y:S02]  /*25c0*/  SEL R3, RZ, 0x1, P0 ;  /* 0x00000001ff037807 */ /* 0x000fe40000000000 */
[----:B------:R-:W-:Y:S02]  /*25d0*/  SEL R9, R2, RZ, P0 ;  /* 0x000000ff02097207 */ /* 0x000fe40000000000 */
[----:B------:R-:W-:Y:S01]  /*25e0*/  LOP3.LUT R12, R12, R3, RZ, 0x3c, !PT ;  /* 0x000000030c0c7212 */ /* 0x000fe200078e3cff */
[----:B------:R-:W-:Y:S06]  /*25f0*/  BRA.U UP1, `(.L_x_36) ;  /* 0xfffffff1016c7547 */ /* 0x000fec000b83ffff */
[----:B------:R-:W-:Y:S01]  /*2600*/  UIADD3 UR7, UPT, UPT, UR4, 0x80, URZ ;  /* 0x0000008004077890 */ /* 0x000fe2000fffe0ff */
[----:B------:R-:W-:-:S03]  /*2610*/  SHF.L.U32 R2, R0, 0x1f, RZ ;  /* 0x0000001f00027819 */ /* 0x000fc600000006ff */
[----:B------:R-:W-:-:S09]  /*2620*/  ULEA UR4, UR6, UR7, 0x3 ;  /* 0x0000000706047291 */ /* 0x000fd2000f8e18ff */
[----:B------:R-:W1:Y:S02]  /*2630*/  SYNCS.PHASECHK.TRANS64.TRYWAIT P0, [UR4], R2 ;  /* 0x00000002ff0075a7 */ /* 0x000e640008001104 */
[----:B-1----:R-:W-:Y:S05]  /*2640*/  @!P0 BRA `(.L_x_37) ;  /* 0x0000007800dc8947 */ /* 0x002fea0003800000 */
.L_x_123:
[----:B------:R-:W-:-:S04]  /*2650*/  UIADD3 UR4, UPT, UPT, UR6, 0x1, URZ ;  /* 0x0000000106047890 */ /* 0x000fc8000fffe0ff */
[----:B------:R-:W-:-:S04]  /*2660*/  UISETP.NE.AND UP0, UPT, UR4, 0x10, UPT ;  /* 0x000000100400788c */ /* 0x000fc8000bf05270 */
[----:B------:R-:W-:Y:S02]  /*2670*/  USEL UR6, URZ, 0x1, UP0 ;  /* 0x00000001ff067887 */ /* 0x000fe40008000000 */
[----:B------:R-:W-:-:S04]  /*2680*/  USEL UR4, UR4, URZ, UP0 ;  /* 0x000000ff04047287 */ /* 0x000fc80008000000 */
[----:B------:R-:W-:Y:S01]  /*2690*/  ULEA UR5, UR4, UR7, 0x3 ;  /* 0x0000000704057291 */ /* 0x000fe2000f8e18ff */
[----:B------:R-:W-:-:S04]  /*26a0*/  LOP3.LUT R0, R0, UR6, RZ, 0x3c, !PT ;  /* 0x0000000600007c12 */ /* 0x000fc8000f8e3cff */
[----:B-1----:R-:W-:-:S04]  /*26b0*/  SHF.L.U32 R2, R0, 0x1f, RZ ;  /* 0x0000001f00027819 */ /* 0x002fc800000006ff */
[----:B------:R-:W1:Y:S02]  /*26c0*/  SYNCS.PHASECHK.TRANS64.TRYWAIT P0, [UR5], R2 ;  /* 0x00000002ff0075a7 */ /* 0x000e640008001105 */
[----:B-1----:R-:W-:Y:S05]  /*26d0*/  @!P0 BRA `(.L_x_38) ;  /* 0x0000007800d08947 */ /* 0x002fea0003800000 */
.L_x_125:
        /* <DEDUP_REMOVED lines=9> */
.L_x_127:
        /* <DEDUP_REMOVED lines=9> */
.L_x_129:
        /* <DEDUP_REMOVED lines=9> */
.L_x_131:
        /* <DEDUP_REMOVED lines=9> */
.L_x_133:
        /* <DEDUP_REMOVED lines=9> */
.L_x_135:
        /* <DEDUP_REMOVED lines=9> */
.L_x_137:
        /* <DEDUP_REMOVED lines=9> */
.L_x_139:
        /* <DEDUP_REMOVED lines=9> */
.L_x_141:
        /* <DEDUP_REMOVED lines=9> */
.L_x_143:
        /* <DEDUP_REMOVED lines=9> */
.L_x_145:
        /* <DEDUP_REMOVED lines=9> */
.L_x_147:
        /* <DEDUP_REMOVED lines=9> */
.L_x_149:
        /* <DEDUP_REMOVED lines=9> */
.L_x_151:
[----:B------:R-:W-:-:S04]  /*2e30*/  UIADD3 UR4, UPT, UPT, UR4, 0x1, URZ ;  /* 0x0000000104047890 */ /* 0x000fc8000fffe0ff */
[----:B------:R-:W-:-:S04]  /*2e40*/  UISETP.NE.AND UP0, UPT, UR4, 0x10, UPT ;  /* 0x000000100400788c */ /* 0x000fc8000bf05270 */
[----:B------:R-:W-:Y:S02]  /*2e50*/  USEL UR5, URZ, 0x1, UP0 ;  /* 0x00000001ff057887 */ /* 0x000fe40008000000 */
[----:B------:R-:W-:-:S04]  /*2e60*/  USEL UR4, UR4, URZ, UP0 ;  /* 0x000000ff04047287 */ /* 0x000fc80008000000 */
[----:B------:R-:W-:Y:S01]  /*2e70*/  ULEA UR4, UR4, UR7, 0x3 ;  /* 0x0000000704047291 */ /* 0x000fe2000f8e18ff */
[----:B-1----:R-:W-:-:S04]  /*2e80*/  LOP3.LUT R2, R0, UR5, RZ, 0x3c, !PT ;  /* 0x0000000500027c12 */ /* 0x002fc8000f8e3cff */
[----:B------:R-:W-:Y:S01]  /*2e90*/  SHF.L.U32 R2, R2, 0x1f, RZ ;  /* 0x0000001f02027819 */ /* 0x000fe200000006ff */
[----:B------:R-:W-:-:S07]  /*2ea0*/  IMAD.U32 R0, RZ, RZ, UR4 ;  /* 0x00000004ff007e24 */ /* 0x000fce000f8e00ff */
.L_x_52:
[----:B-1----:R1:W2:Y:S02]  /*2eb0*/  SYNCS.PHASECHK.TRANS64.TRYWAIT P0, [R0+URZ], R2 ;  /* 0x00000002000075a7 */ /* 0x0022a400080011ff */
[----:B--2---:R-:W-:Y:S05]  /*2ec0*/  @!P0 NANOSLEEP.SYNCS 0x989680 ;  /* 0x009896800000895d */ /* 0x004fea0003900000 */
[----:B------:R-:W2:Y:S02]  /*2ed0*/  @!P0 SYNCS.PHASECHK.TRANS64 P0, [R0+URZ], R2 ;  /* 0x00000002000085a7 */ /* 0x000ea400080010ff */
[----:B--2---:R-:W-:Y:S05]  /*2ee0*/  @P0 EXIT ;  /* 0x000000000000094d */ /* 0x004fea0003800000 */
[----:B------:R-:W-:Y:S05]  /*2ef0*/  BRA `(.L_x_52) ;  /* 0xfffffffc00ec7947 */ /* 0x000fea000383ffff */
.L_x_18:
[----:B------:R-:W-:-:S04]  /*2f00*/  UISETP.NE.AND UP0, UPT, UR15, URZ, UPT ;  /* 0x000000ff0f00728c */ /* 0x000fc8000bf05270 */
[----:B------:R-:W-:-:S09]  /*2f10*/  UISETP.NE.OR UP0, UPT, UR18, 0x1, UP0 ;  /* 0x000000011200788c */ /* 0x000fd20008705670 */
[----:B------:R-:W-:Y:S05]  /*2f20*/  BRA.U UP0, `(.L_x_53) ;  /* 0x0000000500507547 */ /* 0x000fea000b800000 */
[----:B------:R-:W-:Y:S01]  /*2f30*/  HFMA2 R9, -RZ, RZ, 0, 0 ;  /* 0x00000000ff097431 */ /* 0x000fe200000001ff */
[----:B------:R-:W-:Y:S01]  /*2f40*/  ISETP.NE.AND P2, PT, R14, RZ, PT ;  /* 0x000000ff0e00720c */ /* 0x000fe20003f45270 */
[----:B------:R-:W-:Y:S01]  /*2f50*/  IMAD.MOV.U32 R10, RZ, RZ, 0x1 ;  /* 0x00000001ff0a7424 */ /* 0x000fe200078e00ff */
[----:B------:R-:W-:Y:S01]  /*2f60*/  MOV R4, RZ ;  /* 0x000000ff00047202 */ /* 0x000fe20000000f00 */
[----:B------:R-:W-:Y:S01]  /*2f70*/  IMAD.MOV.U32 R12, RZ, RZ, RZ ;  /* 0x000000ffff0c7224 */ /* 0x000fe200078e00ff */
[----:B------:R-:W-:Y:S01]  /*2f80*/  UMOV UR4, 0x400 ;  /* 0x0000040000047882 */ /* 0x000fe20000000000 */
[----:B------:R-:W-:Y:S01]  /*2f90*/  IMAD.MOV.U32 R11, RZ, RZ, RZ ;  /* 0x000000ffff0b7224 */ /* 0x000fe200078e00ff */
[----:B------:R-:W-:Y:S01]  /*2fa0*/  ULEA UR15, UR15, UR4, 0x18 ;  /* 0x000000040f0f7291 */ /* 0x000fe2000f8ec0ff */
[----:B------:R-:W-:-:S11]  /*2fb0*/  UMOV UR5, URZ ;  /* 0x000000ff00057c82 */ /* 0x000fd60008000000 */
.L_x_57:
[----:B------:R-:W-:Y:S02]  /*2fc0*/  LEA R0, R4, UR15, 0x3 ;  /* 0x0000000f04007c11 */ /* 0x000fe4000f8e18ff */
[----:B------:R-:W-:-:S03]  /*2fd0*/  SHF.L.U32 R2, R11, 0x1f, RZ ;  /* 0x0000001f0b027819 */ /* 0x000fc600000006ff */
[----:B------:R-:W-:Y:S01]  /*2fe0*/  VIADD R3, R0, 0x190 ;  /* 0x0000019000037836 */ /* 0x000fe20000000000 */
[----:B------:R-:W2:Y:S02]  /*2ff0*/  SYNCS.PHASECHK.TRANS64.TRYWAIT P0, [R0+URZ+0x180], R2 ;  /* 0x00018002000075a7 */ /* 0x000ea400080011ff */
[----:B--2---:R-:W-:Y:S05]  /*3000*/  @!P0 BRA `(.L_x_54) ;  /* 0x0000007400d48947 */ /* 0x004fea0003800000 */
.L_x_152:
[----:B------:R-:W-:Y:S01]  /*3010*/  ULEA UR4, UR5, UR15, 0x3 ;  /* 0x0000000f05047291 */ /* 0x000fe2000f8e18ff */
[----:B--2---:R-:W-:Y:S01]  /*3020*/  PRMT R0, RZ, 0x654, R3 ;  /* 0x00000654ff007816 */ /* 0x004fe20000000003 */
[----:B------:R-:W-:Y:S01]  /*3030*/  @!P2 IMAD.MOV.U32 R5, RZ, RZ, 0x10 ;  /* 0x00000010ff05a424 */ /* 0x000fe200078e00ff */
[----:B------:R-:W-:Y:S01]  /*3040*/  SHF.L.U32 R2, R10, 0x1f, RZ ;  /* 0x0000001f0a027819 */ /* 0x000fe200000006ff */
[----:B------:R-:W-:Y:S01]  /*3050*/  UIADD3 UR6, UPT, UPT, UR4, 0x130, URZ ;  /* 0x0000013004067890 */ /* 0x000fe2000fffe0ff */
[----:B------:R2:W-:Y:S04]  /*3060*/  SYNCS.ARRIVE.TRANS64.RED.A1T0 RZ, [R0+URZ], RZ ;  /* 0x000000ff00ff79a7 */ /* 0x0005e800081004ff */
[----:B------:R-:W3:Y:S01]  /*3070*/  SYNCS.PHASECHK.TRANS64.TRYWAIT P0, [UR4+0x140], R2 ;  /* 0x00014002ff0075a7 */ /* 0x000ee20008001104 */
[----:B--2---:R-:W-:-:S05]  /*3080*/  IMAD.U32 R0, RZ, RZ, UR6 ;  /* 0x00000006ff007e24 */ /* 0x004fca000f8e00ff */
[----:B------:R-:W-:Y:S01]  /*3090*/  PRMT R0, R14, 0x654, R0 ;  /* 0x000006540e007816 */ /* 0x000fe20000000000 */
[----:B---3--:R-:W-:Y:S06]  /*30a0*/  @!P0 BRA `(.L_x_55) ;  /* 0x0000007400c08947 */ /* 0x008fec0003800000 */
.L_x_154:
[----:B------:R-:W-:Y:S01]  /*30b0*/  ULEA UR6, UR5, UR15, 0x4 ;  /* 0x0000000f05067291 */ /* 0x000fe2000f8e20ff */
[----:B------:R-:W-:Y:S01]  /*30c0*/  SEL R13, R0, R13, !P2 ;  /* 0x0000000d000d7207 */ /* 0x000fe20005000000 */
[----:B------:R-:W-:Y:S01]  /*30d0*/  UIADD3 UR7, UPT, UPT, UR4, 0x130, URZ ;  /* 0x0000013004077890 */ /* 0x000fe2000fffe0ff */
[----:B------:R-:W-:Y:S01]  /*30e0*/  LEA R0, R9, UR15, 0x3 ;  /* 0x0000000f09007c11 */ /* 0x000fe2000f8e18ff */
[----:B------:R-:W-:Y:S01]  /*30f0*/  UIADD3 UR6, UPT, UPT, UR6, 0x1b0, URZ ;  /* 0x000001b006067890 */ /* 0x000fe2000fffe0ff */
[----:B--2---:R-:W-:Y:S01]  /*3100*/  SHF.L.U32 R2, R12, 0x1f, RZ ;  /* 0x0000001f0c027819 */ /* 0x004fe200000006ff */
[----:B------:R2:W-:Y:S01]  /*3110*/  @!P2 SYNCS.ARRIVE.TRANS64.RED RZ, [R13+URZ], R5 ;  /* 0x000000050dffa9a7 */ /* 0x0005e200080004ff */
[----:B------:R-:W-:Y:S01]  /*3120*/  UIADD3 UR4, UPT, UPT, UR5, 0x1, URZ ;  /* 0x0000000105047890 */ /* 0x000fe2000fffe0ff */
[----:B------:R-:W-:-:S03]  /*3130*/  VIADD R8, R4, 0x1 ;  /* 0x0000000104087836 */ /* 0x000fc60000000000 */
[----:B------:R-:W-:Y:S02]  /*3140*/  UISETP.NE.AND UP0, UPT, UR4, 0x2, UPT ;  /* 0x000000020400788c */ /* 0x000fe4000bf05270 */
[----:B------:R-:W-:Y:S06]  /*3150*/  UGETNEXTWORKID.BROADCAST [UR6], [UR7] ;  /* 0x00000000060073ca */ /* 0x000fec0008000100 */
[----:B------:R-:W-:Y:S01]  /*3160*/  USEL UR6, URZ, 0x1, UP0 ;  /* 0x00000001ff067887 */ /* 0x000fe20008000000 */
[----:B------:R-:W-:Y:S01]  /*3170*/  ISETP.NE.AND P0, PT, R8, 0x2, PT ;  /* 0x000000020800780c */ /* 0x000fe20003f05270 */
[----:B------:R-:W-:Y:S01]  /*3180*/  USEL UR5, UR4, URZ, UP0 ;  /* 0x000000ff04057287 */ /* 0x000fe20008000000 */
[----:B------:R-:W3:Y:S03]  /*3190*/  SYNCS.PHASECHK.TRANS64.TRYWAIT P1, [R0+URZ+0x130], R2 ;  /* 0x00013002000075a7 */ /* 0x000ee600080211ff */
[----:B------:R-:W-:Y:S01]  /*31a0*/  LOP3.LUT R10, R10, UR6, RZ, 0x3c, !PT ;  /* 0x000000060a0a7c12 */ /* 0x000fe2000f8e3cff */
[----:B--23--:R-:W-:Y:S07]  /*31b0*/  @!P1 BRA `(.L_x_56) ;  /* 0x0000007400949947 */ /* 0x00cfee0003800000 */
.L_x_155:
[----:B--2---:R-:W-:Y:S01]  /*31c0*/  LEA R2, R9, UR15, 0x4 ;  /* 0x0000000f09027c11 */ /* 0x004fe2000f8e20ff */
[----:B------:R-:W-:-:S04]  /*31d0*/  VIADD R0, R0, 0x140 ;  /* 0x0000014000007836 */ /* 0x000fc80000000000 */
[----:B------:R2:W3:Y:S01]  /*31e0*/  LDS.128 R4, [R2+0x1b0] ;  /* 0x0001b00002047984 */ /* 0x0004e20000000c00 */
[----:B------:R-:W-:Y:S01]  /*31f0*/  PRMT R0, RZ, 0x654, R0 ;  /* 0x00000654ff007816 */ /* 0x000fe20000000000 */
[----:B------:R-:W-:Y:S01]  /*3200*/  @!PT LDS RZ, [RZ] ;  /* 0x00000000fffff984 */ /* 0x000fe20000000800 */
[----:B------:R-:W-:Y:S01]  /*3210*/  @!PT LDS RZ, [RZ] ;  /* 0x00000000fffff984 */ /* 0x000fe20000000800 */
[----:B------:R-:W-:Y:S01]  /*3220*/  @!PT LDS RZ, [RZ] ;  /* 0x00000000fffff984 */ /* 0x000fe20000000800 */
[----:B------:R-:W-:Y:S01]  /*3230*/  @!PT LDS RZ, [RZ] ;  /* 0x00000000fffff984 */ /* 0x000fe20000000800 */
[----:B------:R4:W-:Y:S06]  /*3240*/  MEMBAR.ALL.CTA ;  /* 0x0000000000007992 */ /* 0x0009ec0000008000 */
[----:B----4-:R-:W4:Y:S01]  /*3250*/  FENCE.VIEW.ASYNC.S ;  /* 0x00000000000073c6 */ /* 0x010f220000000000 */
[----:B--2---:R-:W-:-:S04]  /*3260*/  SEL R2, RZ, 0x1, P0 ;  /* 0x00000001ff027807 */ /* 0x004fc80000000000 */
[----:B------:R-:W-:Y:S01]  /*3270*/  LOP3.LUT R11, R11, R2, RZ, 0x3c, !PT ;  /* 0x000000020b0b7212 */ /* 0x000fe200078e3cff */
[----:B----4-:R2:W-:Y:S01]  /*3280*/  SYNCS.ARRIVE.TRANS64.RED.A1T0 RZ, [R0+URZ], RZ ;  /* 0x000000ff00ff79a7 */ /* 0x0105e200081004ff */
[----:B---3--:R-:W-:Y:S02]  /*3290*/  LOP3.LUT P3, RZ, R6, 0x1, RZ, 0xc0, !PT ;  /* 0x0000000106ff7812 */ /* 0x008fe4000786c0ff */
[----:B------:R-:W-:Y:S01]  /*32a0*/  SEL R4, R8, RZ, P0 ;  /* 0x000000ff08047207 */ /* 0x000fe20000000000 */
[----:B--2---:R-:W-:-:S05]  /*32b0*/  VIADD R0, R9, 0x1 ;  /* 0x0000000109007836 */ /* 0x004fca0000000000 */
[----:B------:R-:W-:-:S04]  /*32c0*/  ISETP.NE.AND P1, PT, R0, 0x2, PT ;  /* 0x000000020000780c */ /* 0x000fc80003f25270 */
[----:B------:R-:W-:Y:S02]  /*32d0*/  SEL R3, RZ, 0x1, P1 ;  /* 0x00000001ff037807 */ /* 0x000fe40000800000 */
[----:B------:R-:W-:Y:S02]  /*32e0*/  SEL R9, R0, RZ, P1 ;  /* 0x000000ff00097207 */ /* 0x000fe40000800000 */
[----:B------:R-:W-:Y:S01]  /*32f0*/  LOP3.LUT R12, R12, R3, RZ, 0x3c, !PT ;  /* 0x000000030c0c7212 */ /* 0x000fe200078e3cff */
[----:B------:R-:W-:Y:S06]  /*3300*/  @P3 BRA `(.L_x_57) ;  /* 0xfffffffc002c3947 */ /* 0x000fec000383ffff */
[----:B------:R-:W-:Y:S01]  /*3310*/  ULEA UR4, UR5, UR15, 0x3 ;  /* 0x0000000f05047291 */ /* 0x000fe2000f8e18ff */
[----:B------:R-:W-:-:S08]  /*3320*/  SHF.L.U32 R0, R10, 0x1f, RZ ;  /* 0x0000001f0a007819 */ /* 0x000fd000000006ff */
[----:B------:R-:W2:Y:S02]  /*3330*/  SYNCS.PHASECHK.TRANS64 P0, [UR4+0x140], R0 ;  /* 0x00014000ff0075a7 */ /* 0x000ea40008001004 */
[----:B--2---:R-:W-:Y:S05]  /*3340*/  @P0 BRA `(.L_x_58) ;  /* 0x0000000000080947 */ /* 0x004fea0003800000 */
[----:B------:R-:W2:Y:S02]  /*3350*/  SYNCS.PHASECHK.TRANS64.TRYWAIT P0, [UR4+0x140], R0 ;  /* 0x00014000ff0075a7 */ /* 0x000ea40008001104 */
[----:B--2---:R-:W-:Y:S05]  /*3360*/  @!P0 BRA `(.L_x_59) ;  /* 0x00000074003c8947 */ /* 0x004fea0003800000 */
.L_x_58:
[----:B------:R-:W-:-:S04]  /*3370*/  UIADD3 UR6, UPT, UPT, UR5, 0x1, URZ ;  /* 0x0000000105067890 */ /* 0x000fc8000fffe0ff */
[----:B------:R-:W-:-:S04]  /*3380*/  UISETP.NE.AND UP0, UPT, UR6, 0x2, UPT ;  /* 0x000000020600788c */ /* 0x000fc8000bf05270 */
[----:B------:R-:W-:Y:S02]  /*3390*/  USEL UR7, URZ, 0x1, UP0 ;  /* 0x00000001ff077887 */ /* 0x000fe40008000000 */
[----:B------:R-:W-:-:S04]  /*33a0*/  USEL UR6, UR6, URZ, UP0 ;  /* 0x000000ff06067287 */ /* 0x000fc80008000000 */
[----:B------:R-:W-:Y:S01]  /*33b0*/  ULEA UR6, UR6, UR15, 0x3 ;  /* 0x0000000f06067291 */ /* 0x000fe2000f8e18ff */
[----:B--2---:R-:W-:-:S04]  /*33c0*/  LOP3.LUT R2, R10, UR7, RZ, 0x3c, !PT ;  /* 0x000000070a027c12 */ /* 0x004fc8000f8e3cff */
[----:B------:R-:W-:-:S04]  /*33d0*/  SHF.L.U32 R0, R2, 0x1f, RZ ;  /* 0x0000001f02007819 */ /* 0x000fc800000006ff */
[----:B------:R-:W2:Y:S02]  /*33e0*/  SYNCS.PHASECHK.TRANS64 P0, [UR6+0x140], R0 ;  /* 0x00014000ff0075a7 */ /* 0x000ea40008001006 */
[----:B-12---:R-:W-:Y:S05]  /*33f0*/  @P0 EXIT ;  /* 0x000000000000094d */ /* 0x006fea0003800000 */
[----:B------:R-:W-:Y:S02]  /*3400*/  SHF.L.U32 R2, R2, 0x1f, RZ ;  /* 0x0000001f02027819 */ /* 0x000fe400000006ff */
[----:B------:R-:W-:-:S07]  /*3410*/  MOV R0, UR6 ;  /* 0x0000000600007c02 */ /* 0x000fce0008000f00 */
.L_x_60:
[----:B-1----:R1:W2:Y:S02]  /*3420*/  SYNCS.PHASECHK.TRANS64.TRYWAIT P0, [R0+URZ+0x140], R2 ;  /* 0x00014002000075a7 */ /* 0x0022a400080011ff */
[----:B--2---:R-:W-:Y:S05]  /*3430*/  @!P0 NANOSLEEP.SYNCS 0x989680 ;  /* 0x009896800000895d */ /* 0x004fea0003900000 */
[----:B------:R-:W2:Y:S02]  /*3440*/  @!P0 SYNCS.PHASECHK.TRANS64 P0, [R0+URZ+0x140], R2 ;  /* 0x00014002000085a7 */ /* 0x000ea400080010ff */
[----:B--2---:R-:W-:Y:S05]  /*3450*/  @P0 EXIT ;  /* 0x000000000000094d */ /* 0x004fea0003800000 */
[----:B------:R-:W-:Y:S05]  /*3460*/  BRA `(.L_x_60) ;  /* 0xfffffffc00ec7947 */ /* 0x000fea000383ffff */
.L_x_53:
[----:B------:R-:W-:-:S09]  /*3470*/  UISETP.NE.AND UP0, UPT, UR18, URZ, UPT ;  /* 0x000000ff1200728c */ /* 0x000fd2000bf05270 */
[----:B------:R-:W-:Y:S05]  /*3480*/  BRA.U UP0, `(.L_x_61) ;  /* 0x0000000d00407547 */ /* 0x000fea000b800000 */
[----:B------:R-:W-:Y:S01]  /*3490*/  UMOV UR4, 0x40 ;  /* 0x0000004000047882 */ /* 0x000fe20000000000 */
[----:B------:R-:W-:Y:S01]  /*34a0*/  NOP ;  /* 0x0000000000007918 */ /* 0x000fe20000000000 */
[----:B------:R-:W-:-:S03]  /*34b0*/  ULEA UR5, UR15, UR4, 0x18 ;  /* 0x000000040f057291 */ /* 0x000fc6000f8ec0ff */
[----:B------:R-:W-:Y:S02]  /*34c0*/  UMOV UR4, 0x400 ;  /* 0x0000040000047882 */ /* 0x000fe40000000000 */
[----:B------:R-:W-:-:S04]  /*34d0*/  ULEA UR15, UR15, UR4, 0x18 ;  /* 0x000000040f0f7291 */ /* 0x000fc8000f8ec0ff */
[----:B------:R-:W2:Y:S02]  /*34e0*/  LDS.U8 R0, [UR5+0x1c] ;  /* 0x00001c05ff007984 */ /* 0x000ea40008000000 */
[----:B--2---:R-:W-:-:S13]  /*34f0*/  ISETP.NE.AND P0, PT, R0, RZ, PT ;  /* 0x000000ff0000720c */ /* 0x004fda0003f05270 */
[----:B------:R-:W-:Y:S05]  /*3500*/  @P0 BRA `(.L_x_62) ;  /* 0x0000000000580947 */ /* 0x000fea0003800000 */
[----:B------:R-:W-:-:S13]  /*3510*/  ELECT P0, URZ, PT ;  /* 0x0000000000ff782f */ /* 0x000fda0003800000 */
[----:B------:R-:W-:Y:S05]  /*3520*/  @!P0 BRA `(.L_x_63) ;  /* 0x0000000000608947 */ /* 0x000fea0003800000 */
[----:B------:R-:W-:Y:S01]  /*3530*/  UMOV UR4, 0x10 ;  /* 0x0000001000047882 */ /* 0x000fe20000000000 */
[----:B------:R-:W-:Y:S01]  /*3540*/  HFMA2 R2, -RZ, RZ, 0, 5.9604644775390625e-08 ;  /* 0x00000001ff027431 */ /* 0x000fe200000001ff */
[----:B------:R-:W-:-:S03]  /*3550*/  MOV R3, 0xffff ;  /* 0x0000ffff00037802 */ /* 0x000fc60000000f00 */
[----:B------:R-:W-:Y:S04]  /*3560*/  DEPBAR.LE SB2, 0x36 ;  /* 0x0000ad800000791a */ /* 0x000fe80000000000 */
[----:B------:R-:W2:Y:S02]  /*3570*/  UTCATOMSWS.FIND_AND_SET.ALIGN UP0, UR4, UR4 ;  /* 0x00000004000475e3 */ /* 0x000ea40008000800 */
[----:B--2---:R-:W-:Y:S01]  /*3580*/  MOV R0, UR4 ;  /* 0x0000000400007c02 */ /* 0x004fe20008000f00 */
[----:B------:R-:W-:Y:S06]  /*3590*/  BRA.U UP0, `(.L_x_64) ;  /* 0x0000000100187547 */ /* 0x000fec000b800000 */
.L_x_65:
[----:B------:R-:W-:Y:S05]  /*35a0*/  NANOSLEEP 0x64 ;  /* 0x000000640000795d */ /* 0x000fea0003800000 */
[----:B------:R-:W-:-:S05]  /*35b0*/  UMOV UR4, 0x10 ;  /* 0x0000001000047882 */ /* 0x000fca0000000000 */
[----:B------:R-:W-:Y:S04]  /*35c0*/  DEPBAR.LE SB2, 0x36 ;  /* 0x0000ad800000791a */ /* 0x000fe80000000000 */
[----:B------:R-:W2:Y:S02]  /*35d0*/  UTCATOMSWS.FIND_AND_SET.ALIGN UP0, UR4, UR4 ;  /* 0x00000004000475e3 */ /* 0x000ea40008000800 */
[----:B--2---:R-:W-:Y:S01]  /*35e0*/  MOV R0, UR4 ;  /* 0x0000000400007c02 */ /* 0x004fe20008000f00 */
[----:B------:R-:W-:Y:S05]  /*35f0*/  BRA.U !UP0, `(.L_x_65) ;  /* 0xfffffffd08e87547 */ /* 0x000fea000b83ffff */
.L_x_64:
[-C--:B------:R-:W-:Y:S02]  /*3600*/  SHF.L.U32 R3, R3, R0.reuse, RZ ;  /* 0x0000000003037219 */ /* 0x080fe400000006ff */
[----:B------:R-:W-:Y:S01]  /*3610*/  SHF.L.U32 R2, R2, R0, RZ ;  /* 0x0000000002027219 */ /* 0x000fe200000006ff */
[----:B------:R-:W-:Y:S02]  /*3620*/  IMAD.SHL.U32 R0, R0, 0x20, RZ ;  /* 0x0000002000007824 */ /* 0x000fe400078e00ff */
[----:B------:R2:W-:Y:S04]  /*3630*/  ATOMS.OR RZ, [UR5+0x14], R3 ;  /* 0x00001403ffff798c */ /* 0x0005e8000b000005 */
[----:B------:R2:W-:Y:S04]  /*3640*/  ATOMS.OR RZ, [UR5+0x18], R2 ;  /* 0x00001802ffff798c */ /* 0x0005e8000b000005 */
[----:B------:R2:W-:Y:S01]  /*3650*/  STS [UR15+0x1d0], R0 ;  /* 0x0001d000ff007988 */ /* 0x0005e2000800080f */
[----:B------:R-:W-:Y:S05]  /*3660*/  BRA `(.L_x_63) ;  /* 0x0000000000107947 */ /* 0x000fea0003800000 */
.L_x_62:
[----:B------:R-:W-:Y:S02]  /*3670*/  MOV R0, 0xffffffff ;  /* 0xffffffff00007802 */ /* 0x000fe40000000f00 */
[----:B------:R-:W-:-:S03]  /*3680*/  MOV R2, 0x36b0 ;  /* 0x000036b000027802 */ /* 0x000fc60000000f00 */
[----:B------:R2:W-:Y:S04]  /*3690*/  STS [UR15+0x1d0], R0 ;  /* 0x0001d000ff007988 */ /* 0x0005e8000800080f */
[----:B-12--5:R-:W-:Y:S05]  /*36a0*/  CALL.REL.NOINC `($__internal_1_$__cuda_sm10x_tcgen05_guardrail_trap_phase_invalid_during_alloc) ;  /* 0x0000007400b87944 */ /* 0x026fea0003c00000 */
.L_x_63:
[----:B------:R-:W-:Y:S05]  /*36b0*/  WARPSYNC.ALL ;  /* 0x0000000000007948 */ /* 0x000fea0003800000 */
[----:B------:R-:W3:Y:S01]  /*36c0*/  S2UR UR4, SR_CgaCtaId ;  /* 0x00000000000479c3 */ /* 0x000ee20000008800 */
[----:B------:R-:W-:Y:S01]  /*36d0*/  UMOV UR14, 0x400 ;  /* 0x00000400000e7882 */ /* 0x000fe20000000000 */
[----:B------:R-:W-:-:S06]  /*36e0*/  NOP ;  /* 0x0000000000007918 */ /* 0x000fcc0000000000 */
[----:B------:R-:W-:Y:S06]  /*36f0*/  BAR.ARV 0x6, 0xa0 ;  /* 0x0182800000007b1d */ /* 0x000fec0000002000 */
[----:B------:R-:W4:Y:S01]  /*3700*/  LDCU UR5, c[0x0][0x38c] ;  /* 0x00007180ff0577ac */ /* 0x000f220008000800 */
[----:B------:R-:W-:Y:S02]  /*3710*/  HFMA2 R12, -RZ, RZ, 0, 0 ;  /* 0x00000000ff0c7431 */ /* 0x000fe400000001ff */
[----:B------:R-:W-:Y:S01]  /*3720*/  IMAD.MOV.U32 R7, RZ, RZ, 0x1 ;  /* 0x00000001ff077424 */ /* 0x000fe200078e00ff */
[----:B------:R-:W4:Y:S01]  /*3730*/  LDCU UR7, c[0x0][0x38c] ;  /* 0x00007180ff0777ac */ /* 0x000f220008000800 */
[----:B--2---:R-:W-:Y:S01]  /*3740*/  IMAD.MOV.U32 R2, RZ, RZ, RZ ;  /* 0x000000ffff027224 */ /* 0x004fe200078e00ff */
[----:B------:R-:W-:Y:S01]  /*3750*/  UMOV UR18, URZ ;  /* 0x000000ff00127c82 */ /* 0x000fe20008000000 */
[----:B------:R-:W-:Y:S01]  /*3760*/  UMOV UR11, URZ ;  /* 0x000000ff000b7c82 */ /* 0x000fe20008000000 */
[----:B---3--:R-:W-:Y:S01]  /*3770*/  ULEA UR14, UR4, UR14, 0x18 ;  /* 0x0000000e040e7291 */ /* 0x008fe2000f8ec0ff */
[----:B------:R-:W-:Y:S01]  /*3780*/  UMOV UR20, 0x0 ;  /* 0x0000000000147882 */ /* 0x000fe20000000000 */
[----:B-1----:R-:W-:-:S02]  /*3790*/  UMOV UR21, 0x8280490 ;  /* 0x0828049000157882 */ /* 0x002fc40000000000 */
[----:B------:R-:W-:Y:S02]  /*37a0*/  UIADD3 UR6, UPT, UPT, UR14, 0x24400, URZ ;  /* 0x000244000e067890 */ /* 0x000fe4000fffe0ff */
[----:B----4-:R-:W-:-:S03]  /*37b0*/  UIADD3 UR5, UPT, UPT, UR5, 0xf, URZ ;  /* 0x0000000f05057890 */ /* 0x010fc6000fffe0ff */
[----:B------:R-:W1:Y:S01]  /*37c0*/  LDS R0, [UR14+0x1d0] ;  /* 0x0001d00eff007984 */ /* 0x000e620008000800 */
[----:B------:R-:W-:Y:S02]  /*37d0*/  USHF.R.S32.HI UR4, URZ, 0x1f, UR5 ;  /* 0x0000001fff047899 */ /* 0x000fe40008011405 */
[----:B------:R-:W-:Y:S02]  /*37e0*/  UISETP.GE.AND UP4, UPT, UR7, 0x1, UPT ;  /* 0x000000010700788c */ /* 0x000fe4000bf86270 */
[----:B------:R-:W-:Y:S02]  /*37f0*/  ULEA.HI UR4, UR4, UR5, URZ, 0x4 ;  /* 0x0000000504047291 */ /* 0x000fe4000f8f20ff */
[----:B------:R-:W-:Y:S02]  /*3800*/  UIADD3 UR5, UPT, UPT, UR14, 0x14400, URZ ;  /* 0x000144000e057890 */ /* 0x000fe4000fffe0ff */
[----:B------:R-:W-:Y:S02]  /*3810*/  USHF.R.S32.HI UR19, URZ, 0x4, UR4 ;  /* 0x00000004ff137899 */ /* 0x000fe40008011404 */
[----:B------:R-:W-:-:S02]  /*3820*/  USHF.R.U32.HI UR5, URZ, 0x4, UR5 ;  /* 0x00000004ff057899 */ /* 0x000fc40008011605 */
[----:B------:R-:W-:Y:S02]  /*3830*/  USHF.R.U32.HI UR4, URZ, 0x4, UR6 ;  /* 0x00000004ff047899 */ /* 0x000fe40008011606 */
[----:B------:R-:W-:Y:S02]  /*3840*/  UISETP.LT.AND UP0, UPT, UR19, 0x1, UPT ;  /* 0x000000011300788c */ /* 0x000fe4000bf01270 */
[----:B------:R-:W-:Y:S02]  /*3850*/  ULOP3.LUT UR5, UR5, 0x3fff, URZ, 0xc0, !UPT ;  /* 0x00003fff05057892 */ /* 0x000fe4000f8ec0ff */
[----:B------:R-:W-:Y:S02]  /*3860*/  ULOP3.LUT UR4, UR4, 0x3fff, URZ, 0xc0, !UPT ;  /* 0x00003fff04047892 */ /* 0x000fe4000f8ec0ff */
[----:B------:R-:W-:Y:S02]  /*3870*/  USEL UR22, UR19, 0x1, !UP0 ;  /* 0x0000000113167887 */ /* 0x000fe4000c000000 */
[----:B------:R-:W-:-:S02]  /*3880*/  ULOP3.LUT UR16, UR5, 0x10000, URZ, 0xfc, !UPT ;  /* 0x0001000005107892 */ /* 0x000fc4000f8efcff */
[----:B------:R-:W-:Y:S02]  /*3890*/  ULOP3.LUT UR4, UR4, 0x10000, URZ, 0xfc, !UPT ;  /* 0x0001000004047892 */ /* 0x000fe4000f8efcff */
[----:B------:R-:W-:Y:S01]  /*38a0*/  UIADD3 UR22, UPT, UPT, -UR22, URZ, URZ ;  /* 0x000000ff16167290 */ /* 0x000fe2000fffe1ff */
[----:B-1----:R-:W-:Y:S02]  /*38b0*/  R2UR UR23, R0 ;  /* 0x00000000001772ca */ /* 0x002fe400000e0000 */
[----:B------:R-:W-:-:S13]  /*38c0*/  MOV R0, RZ ;  /* 0x000000ff00007202 */ /* 0x000fda0000000f00 */
.L_x_72:
[----:B------:R-:W-:Y:S02]  /*38d0*/  LEA R3, R2, UR14, 0x3 ;  /* 0x0000000e02037c11 */ /* 0x000fe4000f8e18ff */
[----:B------:R-:W-:Y:S02]  /*38e0*/  SHF.L.U32 R4, R12, 0x1f, RZ ;  /* 0x0000001f0c047819 */ /* 0x000fe400000006ff */
[----:B------:R-:W-:Y:S01]  /*38f0*/  PLOP3.LUT P0, PT, PT, PT, UP4, 0x80, 0x8 ;  /* 0x000000000008781c */ /* 0x000fe20003f0f048 */
[----:B------:R-:W-:Y:S01]  /*3900*/  VIADD R5, R3, 0x140 ;  /* 0x0000014003057836 */ /* 0x000fe20000000000 */
[----:B-1----:R-:W1:Y:S02]  /*3910*/  SYNCS.PHASECHK.TRANS64.TRYWAIT P1, [R3+URZ+0x130], R4 ;  /* 0x00013004030075a7 */ /* 0x002e6400080211ff */
[----:B-1----:R-:W-:Y:S09]  /*3920*/  @!P1 BRA `(.L_x_66) ;  /* 0x0000006c00e49947 */ /* 0x002ff20003800000 */
.L_x_157:
[----:B------:R-:W-:Y:S01]  /*3930*/  LEA R6, R2, UR14, 0x4 ;  /* 0x0000000e02067c11 */ /* 0x000fe2000f8e20ff */
[----:B------:R-:W-:Y:S01]  /*3940*/  @UP4 ULEA UR5, UR11, UR14, 0x3 ;  /* 0x0000000e0b054291 */ /* 0x000fe2000f8e18ff */
[----:B------:R-:W-:Y:S01]  /*3950*/  PLOP3.LUT P1, PT, PT, PT, PT, 0x80, 0x8 ;  /* 0x000000000008781c */ /* 0x000fe20003f2f070 */
[----:B------:R-:W-:Y:S01]  /*3960*/  ULEA UR17, UR18, UR14, 0x3 ;  /* 0x0000000e12117291 */ /* 0x000fe2000f8e18ff */
[----:B------:R-:W-:Y:S01]  /*3970*/  PRMT R5, RZ, 0x654, R5 ;  /* 0x00000654ff057816 */ /* 0x000fe20000000005 */
[----:B------:R2:W3:Y:S01]  /*3980*/  LDS.128 R8, [R6+0x1b0] ;  /* 0x0001b00006087984 */ /* 0x0004e20000000c00 */
[----:B-1----:R-:W-:Y:S02]  /*3990*/  @P0 SHF.L.U32 R4, R0, 0x1f, RZ ;  /* 0x0000001f00040819 */ /* 0x002fe400000006ff */
[----:B------:R-:W-:Y:S01]  /*39a0*/  SHF.L.U32 R3, R7, 0x1f, RZ ;  /* 0x0000001f07037819 */ /* 0x000fe200000006ff */
[----:B------:R-:W-:Y:S01]  /*39b0*/  @!PT LDS RZ, [RZ] ;  /* 0x00000000fffff984 */ /* 0x000fe20000000800 */
[----:B------:R-:W-:Y:S01]  /*39c0*/  @!PT LDS RZ, [RZ] ;  /* 0x00000000fffff984 */ /* 0x000fe20000000800 */
[----:B------:R-:W-:Y:S01]  /*39d0*/  @!PT LDS RZ, [RZ] ;  /* 0x00000000fffff984 */ /* 0x000fe20000000800 */
[----:B------:R-:W-:Y:S01]  /*39e0*/  @!PT LDS RZ, [RZ] ;  /* 0x00000000fffff984 */ /* 0x000fe20000000800 */
[----:B------:R1:W-:Y:S06]  /*39f0*/  MEMBAR.ALL.CTA ;  /* 0x0000000000007992 */ /* 0x0003ec0000008000 */
[----:B-1----:R-:W1:Y:S02]  /*3a00*/  FENCE.VIEW.ASYNC.S ;  /* 0x00000000000073c6 */ /* 0x002e640000000000 */
[----:B-1----:R2:W-:Y:S01]  /*3a10*/  SYNCS.ARRIVE.TRANS64.RED.A1T0 RZ, [R5+URZ], RZ ;  /* 0x000000ff05ff79a7 */ /* 0x0025e200081004ff */
[----:B------:R2:W1:Y:S01]  /*3a20*/  @P0 SYNCS.PHASECHK.TRANS64.TRYWAIT P1, [UR5], R4 ;  /* 0x00000004ff0005a7 */ /* 0x0004620008021105 */
[----:B------:R-:W4:Y:S02]  /*3a30*/  SYNCS.PHASECHK.TRANS64.TRYWAIT P0, [UR17+0x168], R3 ;  /* 0x00016803ff0075a7 */ /* 0x000f240008001111 */
[----:B-1234-:R-:W-:Y:S05]  /*3a40*/  @!P0 BRA `(.L_x_67) ;  /* 0x0000006c00b08947 */ /* 0x01efea0003800000 */
.L_x_159:
[----:B-1----:R-:W-:Y:S01]  /*3a50*/  IADD3 R4, PT, PT, R2, 0x1, RZ ;  /* 0x0000000102047810 */ /* 0x002fe20007ffe0ff */
[----:B------:R-:W-:Y:S06]  /*3a60*/  BRA.U !UP4, `(.L_x_68) ;  /* 0x000000010c887547 */ /* 0x000fec000b800000 */
[----:B------:R-:W-:Y:S02]  /*3a70*/  UIMAD UR15, UR18, 0xa0, UR23 ;  /* 0x000000a0120f78a4 */ /* 0x000fe4000f8e0217 */
[----:B------:R-:W-:Y:S01]  /*3a80*/  UPLOP3.LUT UP2, UPT, UPT, UPT, UPT, 0x40, 0x4 ;  /* 0x000000000004789c */ /* 0x000fe20003f4e870 */
[----:B------:R-:W-:Y:S01]  /*3a90*/  UMOV UR13, UR22 ;  /* 0x00000016000d7c82 */ /* 0x000fe20008000000 */
[----:B------:R-:W-:Y:S01]  /*3aa0*/  UMOV UR12, UR19 ;  /* 0x00000013000c7c82 */ /* 0x000fe20008000000 */
[----:B------:R-:W-:-:S08]  /*3ab0*/  UMOV UR5, UR11 ;  /* 0x0000000b00057c82 */ /* 0x000fd00008000000 */
.L_x_71:
[----:B------:R-:W-:Y:S02]  /*3ac0*/  UIADD3 UR13, UPT, UPT, UR13, 0x1, URZ ;  /* 0x000000010d0d7890 */ /* 0x000fe4000fffe0ff */
[----:B-1----:R-:W-:Y:S02]  /*3ad0*/  ULEA UR7, UR5, UR14, 0x3 ;  /* 0x0000000e05077291 */ /* 0x002fe4000f8e18ff */
[----:B------:R-:W-:Y:S01]  /*3ae0*/  UISETP.NE.AND UP3, UPT, UR13, URZ, UPT ;  /* 0x000000ff0d00728c */ /* 0x000fe2000bf65270 */
[----:B--2---:R-:W-:Y:S10]  /*3af0*/  @P1 BRA `(.L_x_69) ;  /* 0x00000000000c1947 */ /* 0x004ff40003800000 */
[----:B------:R-:W-:Y:S04]  /*3b00*/  SHF.L.U32 R2, R0, 0x1f, RZ ;  /* 0x0000001f00027819 */ /* 0x000fe800000006ff */
[----:B------:R-:W1:Y:S02]  /*3b10*/  SYNCS.PHASECHK.TRANS64.TRYWAIT P0, [UR7], R2 ;  /* 0x00000002ff0075a7 */ /* 0x000e640008001107 */
[----:B-1----:R-:W-:Y:S05]  /*3b20*/  @!P0 BRA `(.L_x_70) ;  /* 0x0000006c00908947 */ /* 0x002fea0003800000 */
.L_x_69:
[----:B------:R-:W-:Y:S01]  /*3b30*/  UISETP.NE.AND UP0, UPT, UR12, 0x1, UPT ;  /* 0x000000010c00788c */ /* 0x000fe2000bf05270 */
[----:B------:R-:W-:Y:S01]  /*3b40*/  PLOP3.LUT P1, PT, PT, PT, PT, 0x80, 0x8 ;  /* 0x000000000008781c */ /* 0x000fe20003f2f070 */
[----:B------:R-:W-:Y:S02]  /*3b50*/  UIADD3 UR6, UPT, UPT, UR5, 0x1, URZ ;  /* 0x0000000105067890 */ /* 0x000fe4000fffe0ff */
[----:B------:R-:W-:Y:S02]  /*3b60*/  UIADD3 UR12, UPT, UPT, UR12, -0x1, URZ ;  /* 0xffffffff0c0c7890 */ /* 0x000fe4000fffe0ff */
[----:B------:R-:W-:Y:S01]  /*3b70*/  UISETP.NE.AND UP1, UPT, UR6, 0x10, UPT ;  /* 0x000000100600788c */ /* 0x000fe2000bf25270 */
[----:B------:R-:W-:Y:S01]  /*3b80*/  PLOP3.LUT P0, PT, PT, PT, UP0, 0x80, 0x8 ;  /* 0x000000000008781c */ /* 0x000fe20003f0f008 */
[----:B------:R-:W-:Y:S02]  /*3b90*/  UMOV UR9, 0xc0004010 ;  /* 0xc000401000097882 */ /* 0x000fe40000000000 */
[----:B------:R-:W-:Y:S02]  /*3ba0*/  USEL UR8, URZ, 0x1, UP1 ;  /* 0x00000001ff087887 */ /* 0x000fe40008800000 */
[----:B------:R-:W-:Y:S02]  /*3bb0*/  USEL UR11, UR6, URZ, UP1 ;  /* 0x000000ff060b7287 */ /* 0x000fe40008800000 */
[----:B------:R-:W-:Y:S02]  /*3bc0*/  UIMAD UR6, UR5, 0x140, UR4 ;  /* 0x00000140050678a4 */ /* 0x000fe4000f8e0204 */
[----:B------:R-:W-:Y:S01]  /*3bd0*/  @UP0 ULEA UR10, UR11, UR14, 0x3 ;  /* 0x0000000e0b0a0291 */ /* 0x000fe2000f8e18ff */
[----:B------:R-:W-:Y:S01]  /*3be0*/  LOP3.LUT R0, R0, UR8, RZ, 0x3c, !PT ;  /* 0x0000000800007c12 */ /* 0x000fe2000f8e3cff */
[----:B------:R-:W-:Y:S03]  /*3bf0*/  ULEA UR8, UR5, UR16, 0x8 ;  /* 0x0000001005087291 */ /* 0x000fe6000f8e40ff */
[----:B-1----:R-:W-:Y:S01]  /*3c00*/  @P0 SHF.L.U32 R2, R0, 0x1f, RZ ;  /* 0x0000001f00020819 */ /* 0x002fe200000006ff */
[----:B------:R-:W-:Y:S03]  /*3c10*/  UMOV UR5, UR11 ;  /* 0x0000000b00057c82 */ /* 0x000fe60008000000 */
[----:B------:R1:W2:Y:S01]  /*3c20*/  @P0 SYNCS.PHASECHK.TRANS64.TRYWAIT P1, [UR10], R2 ;  /* 0x00000002ff0005a7 */ /* 0x0002a2000802110a */
[----:B------:R-:W-:Y:S03]  /*3c30*/  UIADD3 UR10, UPT, UPT, UR7, 0x80, URZ ;  /* 0x00000080070a7890 */ /* 0x000fe6000fffe0ff */
[----:B------:R-:W-:Y:S02]  /*3c40*/  UMOV UR7, 0xc0004010 ;  /* 0xc000401000077882 */ /* 0x000fe40000000000 */
[----:B------:R1:W-:Y:S01]  /*3c50*/  UTCHMMA gdesc[UR8], gdesc[UR6], tmem[UR15], tmem[UR20], idesc[UR21], UP2 ;  /* 0x00ff1406080075ea */ /* 0x0003e2000900000f */
[----:B------:R-:W-:Y:S03]  /*3c60*/  UPLOP3.LUT UP2, UPT, UPT, UPT, UPT, 0x80, 0x8 ;  /* 0x000000000008789c */ /* 0x000fe60003f4f070 */
[----:B------:R1:W-:Y:S01]  /*3c70*/  UTCBAR [UR10], URZ ;  /* 0x000000ff0a0073e9 */ /* 0x0003e200080000ff */
[----:B------:R-:W-:Y:S07]  /*3c80*/  BRA.U UP3, `(.L_x_71) ;  /* 0xfffffffd038c7547 */ /* 0x000fee000b83ffff */
.L_x_68:
[----:B------:R-:W-:Y:S01]  /*3c90*/  UIADD3 UR5, UPT, UPT, UR18, 0x1, URZ ;  /* 0x0000000112057890 */ /* 0x000fe2000fffe0ff */
[----:B------:R-:W-:Y:S01]  /*3ca0*/  LOP3.LUT P0, RZ, R10, 0x1, RZ, 0xc0, !PT ;  /* 0x000000010aff7812 */ /* 0x000fe2000780c0ff */
[----:B-1----:R-:W-:Y:S01]  /*3cb0*/  UIADD3 UR6, UPT, UPT, UR17, 0x150, URZ ;  /* 0x0000015011067890 */ /* 0x002fe2000fffe0ff */
[----:B--2---:R-:W-:Y:S01]  /*3cc0*/  ISETP.NE.AND P1, PT, R4, 0x2, PT ;  /* 0x000000020400780c */ /* 0x004fe20003f25270 */
[----:B------:R-:W-:-:S03]  /*3cd0*/  UISETP.NE.AND UP0, UPT, UR5, 0x3, UPT ;  /* 0x000000030500788c */ /* 0x000fc6000bf05270 */
[----:B------:R-:W-:Y:S01]  /*3ce0*/  SEL R2, RZ, 0x1, P1 ;  /* 0x00000001ff027807 */ /* 0x000fe20000800000 */
[----:B------:R-:W-:Y:S02]  /*3cf0*/  USEL UR7, URZ, 0x1, UP0 ;  /* 0x00000001ff077887 */ /* 0x000fe40008000000 */
[----:B------:R-:W-:Y:S01]  /*3d00*/  USEL UR18, UR5, URZ, UP0 ;  /* 0x000000ff05127287 */ /* 0x000fe20008000000 */
[----:B------:R1:W-:Y:S01]  /*3d10*/  UTCBAR [UR6], URZ ;  /* 0x000000ff060073e9 */ /* 0x0003e200080000ff */
[----:B------:R-:W-:Y:S02]  /*3d20*/  LOP3.LUT R12, R12, R2, RZ, 0x3c, !PT ;  /* 0x000000020c0c7212 */ /* 0x000fe400078e3cff */
[----:B------:R-:W-:Y:S02]  /*3d30*/  LOP3.LUT R7, R7, UR7, RZ, 0x3c, !PT ;  /* 0x0000000707077c12 */ /* 0x000fe4000f8e3cff */
[----:B------:R-:W-:Y:S01]  /*3d40*/  SEL R2, R4, RZ, P1 ;  /* 0x000000ff04027207 */ /* 0x000fe20000800000 */
[----:B------:R-:W-:Y:S06]  /*3d50*/  @P0 BRA `(.L_x_72) ;  /* 0xfffffff800dc0947 */ /* 0x000fec000383ffff */
[----:B------:R-:W2:Y:S01]  /*3d60*/  S2UR UR8, SR_CgaCtaId ;  /* 0x00000000000879c3 */ /* 0x000ea20000008800 */
[----:B------:R-:W-:Y:S01]  /*3d70*/  ELECT P0, URZ, PT ;  /* 0x0000000000ff782f */ /* 0x000fe20003800000 */
[----:B------:R-:W-:Y:S01]  /*3d80*/  IMAD.MOV.U32 R2, RZ, RZ, 0x1 ;  /* 0x00000001ff027424 */ /* 0x000fe200078e00ff */
[----:B------:R-:W-:Y:S01]  /*3d90*/  UIADD3 UR14, UPT, UPT, UR14, 0x168, URZ ;  /* 0x000001680e0e7890 */ /* 0x000fe2000fffe0ff */
[----:B------:R-:W-:Y:S01]  /*3da0*/  SHF.L.U32 R0, R7, 0x1f, RZ ;  /* 0x0000001f07007819 */ /* 0x000fe200000006ff */
[----:B------:R-:W-:-:S03]  /*3db0*/  UMOV UR4, 0x40 ;  /* 0x0000004000047882 */ /* 0x000fc60000000000 */
[----:B------:R-:W-:Y:S01]  /*3dc0*/  UVIRTCOUNT.DEALLOC.SMPOOL 0x80 ;  /* 0x000000800000784c */ /* 0x000fe20000000000 */
[----:B--2---:R-:W-:Y:S02]  /*3dd0*/  ULEA UR8, UR8, UR4, 0x18 ;  /* 0x0000000408087291 */ /* 0x004fe4000f8ec0ff */
[----:B------:R-:W-:-:S07]  /*3de0*/  ULEA UR4, UR18, UR14, 0x3 ;  /* 0x0000000e12047291 */ /* 0x000fce000f8e18ff */
[----:B------:R2:W-:Y:S02]  /*3df0*/  @P0 STS.U8 [UR8+0x1c], R2 ;  /* 0x00001c02ff000988 */ /* 0x0005e40008000008 */
[----:B------:R-:W3:Y:S02]  /*3e00*/  SYNCS.PHASECHK.TRANS64.TRYWAIT P0, [UR4], R0 ;  /* 0x00000000ff0075a7 */ /* 0x000ee40008001104 */
[----:B--23--:R-:W-:Y:S05]  /*3e10*/  @!P0 BRA `(.L_x_73) ;  /* 0x0000006800ec8947 */ /* 0x00cfea0003800000 */
.L_x_162:
[----:B------:R-:W-:-:S04]  /*3e20*/  UIADD3 UR4, UPT, UPT, UR18, 0x1, URZ ;  /* 0x0000000112047890 */ /* 0x000fc8000fffe0ff */
[----:B------:R-:W-:-:S04]  /*3e30*/  UISETP.NE.AND UP0, UPT, UR4, 0x3, UPT ;  /* 0x000000030400788c */ /* 0x000fc8000bf05270 */
[----:B-1----:R-:W-:Y:S02]  /*3e40*/  USEL UR6, URZ, 0x1, UP0 ;  /* 0x00000001ff067887 */ /* 0x002fe40008000000 */
[----:B------:R-:W-:-:S04]  /*3e50*/  USEL UR4, UR4, URZ, UP0 ;  /* 0x000000ff04047287 */ /* 0x000fc80008000000 */
[----:B------:R-:W-:Y:S01]  /*3e60*/  ULEA UR5, UR4, UR14, 0x3 ;  /* 0x0000000e04057291 */ /* 0x000fe2000f8e18ff */
[----:B------:R-:W-:-:S04]  /*3e70*/  LOP3.LUT R7, R7, UR6, RZ, 0x3c, !PT ;  /* 0x0000000607077c12 */ /* 0x000fc8000f8e3cff */
[----:B--2---:R-:W-:-:S04]  /*3e80*/  SHF.L.U32 R0, R7, 0x1f, RZ ;  /* 0x0000001f07007819 */ /* 0x004fc800000006ff */
[----:B------:R-:W1:Y:S02]  /*3e90*/  SYNCS.PHASECHK.TRANS64.TRYWAIT P0, [UR5], R0 ;  /* 0x00000000ff0075a7 */ /* 0x000e640008001105 */
[----:B-1----:R-:W-:Y:S05]  /*3ea0*/  @!P0 BRA `(.L_x_74) ;  /* 0x0000006800e08947 */ /* 0x002fea0003800000 */
.L_x_164:
[----:B------:R-:W-:-:S04]  /*3eb0*/  UIADD3 UR4, UPT, UPT, UR4, 0x1, URZ ;  /* 0x0000000104047890 */ /* 0x000fc8000fffe0ff */
[----:B------:R-:W-:-:S04]  /*3ec0*/  UISETP.NE.AND UP0, UPT, UR4, 0x3, UPT ;  /* 0x000000030400788c */ /* 0x000fc8000bf05270 */
[----:B------:R-:W-:Y:S02]  /*3ed0*/  USEL UR5, URZ, 0x1, UP0 ;  /* 0x00000001ff057887 */ /* 0x000fe40008000000 */
[----:B------:R-:W-:-:S04]  /*3ee0*/  USEL UR4, UR4, URZ, UP0 ;  /* 0x000000ff04047287 */ /* 0x000fc80008000000 */
[----:B------:R-:W-:Y:S01]  /*3ef0*/  ULEA UR4, UR4, UR14, 0x3 ;  /* 0x0000000e04047291 */ /* 0x000fe2000f8e18ff */
[----:B-1----:R-:W-:-:S04]  /*3f00*/  LOP3.LUT R0, R7, UR5, RZ, 0x3c, !PT ;  /* 0x0000000507007c12 */ /* 0x002fc8000f8e3cff */
[----:B------:R-:W-:-:S04]  /*3f10*/  SHF.L.U32 R0, R0, 0x1f, RZ ;  /* 0x0000001f00007819 */ /* 0x000fc800000006ff */
[----:B------:R-:W1:Y:S02]  /*3f20*/  SYNCS.PHASECHK.TRANS64.TRYWAIT P0, [UR4], R0 ;  /* 0x00000000ff0075a7 */ /* 0x000e640008001104 */
[----:B-1----:R-:W-:Y:S05]  /*3f30*/  @!P0 BRA `(.L_x_75) ;  /* 0x0000006800d48947 */ /* 0x002fea0003800000 */
.L_x_166:
[----:B------:R-:W-:Y:S01]  /*3f40*/  NOP ;  /* 0x0000000000007918 */ /* 0x000fe20000000000 */
[----:B-1----:R-:W1:Y:S01]  /*3f50*/  LDS R0, [UR8+0x14] ;  /* 0x00001408ff007984 */ /* 0x002e620008000800 */
[----:B------:R-:W-:Y:S01]  /*3f60*/  ULOP3.LUT UR4, UR23, 0xffff, URZ, 0xc0, !UPT ;  /* 0x0000ffff17047892 */ /* 0x000fe2000f8ec0ff */
[----:B------:R-:W-:Y:S01]  /*3f70*/  UMOV UR5, 0xffff ;  /* 0x0000ffff00057882 */ /* 0x000fe20000000000 */
[----:B------:R-:W-:Y:S02]  /*3f80*/  UMOV UR6, 0x1 ;  /* 0x0000000100067882 */ /* 0x000fe40000000000 */
[----:B------:R-:W-:-:S04]  /*3f90*/  USHF.R.U32.HI UR4, URZ, 0x5, UR4 ;  /* 0x00000005ff047899 */ /* 0x000fc80008011604 */
[----:B------:R-:W-:Y:S02]  /*3fa0*/  USHF.L.U32 UR5, UR5, UR4, URZ ;  /* 0x0000000405057299 */ /* 0x000fe400080006ff */
[----:B------:R-:W-:-:S04]  /*3fb0*/  USHF.L.U32 UR4, UR6, UR4, URZ ;  /* 0x0000000406047299 */ /* 0x000fc800080006ff */
[----:B-1----:R-:W-:-:S04]  /*3fc0*/  LOP3.LUT R0, R0, UR5, RZ, 0xc0, !PT ;  /* 0x0000000500007c12 */ /* 0x002fc8000f8ec0ff */
[----:B------:R-:W-:-:S13]  /*3fd0*/  ISETP.NE.AND P0, PT, R0, UR5, PT ;  /* 0x0000000500007c0c */ /* 0x000fda000bf05270 */
[----:B------:R-:W-:Y:S05]  /*3fe0*/  @P0 BRA `(.L_x_76) ;  /* 0x0000000000580947 */ /* 0x000fea0003800000 */
[----:B------:R-:W1:Y:S02]  /*3ff0*/  LDS R0, [UR8+0x18] ;  /* 0x00001808ff007984 */ /* 0x000e640008000800 */
[----:B-1----:R-:W-:-:S04]  /*4000*/  LOP3.LUT R0, R0, UR4, RZ, 0xc0, !PT ;  /* 0x0000000400007c12 */ /* 0x002fc8000f8ec0ff */
[----:B------:R-:W-:-:S13]  /*4010*/  ISETP.NE.AND P0, PT, R0, UR4, PT ;  /* 0x0000000400007c0c */ /* 0x000fda000bf05270 */
[----:B------:R-:W-:Y:S05]  /*4020*/  @P0 BRA `(.L_x_77) ;  /* 0x00000000003c0947 */ /* 0x000fea0003800000 */
[----:B------:R-:W1:Y:S01]  /*4030*/  S2R R2, SR_LANEID ;  /* 0x0000000000027919 */ /* 0x000e620000000000 */
[----:B------:R-:W-:-:S06]  /*4040*/  ULOP3.LUT UR5, URZ, UR5, URZ, 0x33, !UPT ;  /* 0x00000005ff057292 */ /* 0x000fcc000f8e33ff */
[----:B------:R-:W-:-:S04]  /*4050*/  IMAD.U32 R0, RZ, RZ, UR5 ;  /* 0x00000005ff007e24 */ /* 0x000fc8000f8e00ff */
[----:B------:R2:W3:Y:S02]  /*4060*/  REDUX UR7, R0 ;  /* 0x00000000000773c4 */ /* 0x0004e40000000000 */
[----:B------:R4:W-:Y:S01]  /*4070*/  UTCATOMSWS.AND URZ, UR5 ;  /* 0x0000000500ff79e3 */ /* 0x0009e20008000000 */
[----:B--2---:R-:W-:Y:S01]  /*4080*/  LOP3.LUT R0, RZ, UR4, RZ, 0x33, !PT ;  /* 0x00000004ff007c12 */ /* 0x004fe2000f8e33ff */
[----:B------:R-:W-:Y:S02]  /*4090*/  VOTEU.ANY UR4, UPT, PT ;  /* 0x0000000000047886 */ /* 0x000fe400038e0100 */
[----:B------:R-:W-:Y:S02]  /*40a0*/  UFLO.U32 UR4, UR4 ;  /* 0x00000004000472bd */ /* 0x000fe400080e0000 */
[----:B------:R-:W2:Y:S04]  /*40b0*/  REDUX UR6, R0 ;  /* 0x00000000000673c4 */ /* 0x000ea80000000000 */
[----:B-1----:R-:W-:-:S02]  /*40c0*/  ISETP.EQ.U32.AND P0, PT, R2, UR4, PT ;  /* 0x0000000402007c0c */ /* 0x002fc4000bf02070 */
[----:B---3--:R-:W-:-:S11]  /*40d0*/  MOV R2, UR7 ;  /* 0x0000000700027c02 */ /* 0x008fd60008000f00 */
[----:B------:R4:W-:Y:S01]  /*40e0*/  @P0 ATOMS.AND RZ, [UR8+0x14], R2 ;  /* 0x00001402ffff098c */ /* 0x0009e2000a800008 */
[----:B--2---:R-:W-:-:S05]  /*40f0*/  IMAD.U32 R0, RZ, RZ, UR6 ;  /* 0x00000006ff007e24 */ /* 0x004fca000f8e00ff */
[----:B------:R4:W-:Y:S01]  /*4100*/  @P0 ATOMS.AND RZ, [UR8+0x18], R0 ;  /* 0x00001800ffff098c */ /* 0x0009e2000a800008 */
[----:B------:R-:W-:Y:S05]  /*4110*/  BRA `(.L_x_78) ;  /* 0x0000000000147947 */ /* 0x000fea0003800000 */
.L_x_77:
[----:B------:R-:W-:Y:S02]  /*4120*/  MOV R2, 0x4140 ;  /* 0x0000414000027802 */ /* 0x000fe40000000f00 */
[----:B-----5:R-:W-:Y:S05]  /*4130*/  CALL.REL.NOINC `($__internal_0_$__cuda_sm10x_tcgen05_guardrail_trap_col_being_dealloced_not_returned_by_alloc) ;  /* 0x0000006c00087944 */ /* 0x020fea0003c00000 */
[----:B------:R-:W-:Y:S05]  /*4140*/  BRA `(.L_x_78) ;  /* 0x0000000000087947 */ /* 0x000fea0003800000 */
.L_x_76:
[----:B------:R-:W-:Y:S02]  /*4150*/  MOV R2, 0x4170 ;  /* 0x0000417000027802 */ /* 0x000fe40000000f00 */
[----:B-----5:R-:W-:Y:S05]  /*4160*/  CALL.REL.NOINC `($__internal_2_$__cuda_sm10x_tcgen05_guardrail_trap_unallocated_columns_being_dealloced) ;  /* 0x0000006c00147944 */ /* 0x020fea0003c00000 */
.L_x_78:
[----:B------:R-:W-:Y:S01]  /*4170*/  NOP ;  /* 0x0000000000007918 */ /* 0x000fe20000000000 */
[----:B----4-:R-:W-:Y:S05]  /*4180*/  EXIT ;  /* 0x000000000000794d */ /* 0x010fea0003800000 */
.L_x_61:
[----:B------:R-:W-:-:S09]  /*4190*/  UISETP.NE.OR UP0, UPT, UR18, 0x3, !UP3 ;  /* 0x000000031200788c */ /* 0x000fd2000df05670 */
[----:B------:R-:W-:Y:S05]  /*41a0*/  BRA.U UP0, `(.L_x_79) ;  /* 0x0000000d00c87547 */ /* 0x000fea000b800000 */
[----:B------:R-:W2:Y:S01]  /*41b0*/  LDCU.64 UR4, c[0x0][0x888] ;  /* 0x00011100ff0477ac */ /* 0x000ea20008000a00 */
[----:B------:R-:W-:Y:S02]  /*41c0*/  HFMA2 R10, -RZ, RZ, 0, 0 ;  /* 0x00000000ff0a7431 */ /* 0x000fe400000001ff */
[----:B------:R-:W-:Y:S01]  /*41d0*/  IMAD.MOV.U32 R9, RZ, RZ, 0x1 ;  /* 0x00000001ff097424 */ /* 0x000fe200078e00ff */
[----:B------:R-:W-:Y:S01]  /*41e0*/  MOV R11, 0xa000 ;  /* 0x0000a000000b7802 */ /* 0x000fe20000000f00 */
[----:B------:R-:W3:Y:S01]  /*41f0*/  LDCU UR44, c[0x0][0x370] ;  /* 0x00006e00ff2c77ac */ /* 0x000ee20008000800 */
[----:B------:R-:W-:Y:S01]  /*4200*/  IMAD.MOV.U32 R8, RZ, RZ, RZ ;  /* 0x000000ffff087224 */ /* 0x000fe200078e00ff */
[----:B------:R-:W3:Y:S01]  /*4210*/  LDCU.128 UR48, c[0x0][0xb10] ;  /* 0x00016200ff3077ac */ /* 0x000ee20008000c00 */
[----:B------:R-:W4:Y:S01]  /*4220*/  LDCU UR37, c[0x0][0x374] ;  /* 0x00006e80ff2577ac */ /* 0x000f220008000800 */
[----:B------:R-:W1:Y:S01]  /*4230*/  LDCU.64 UR42, c[0x0][0x890] ;  /* 0x00011200ff2a77ac */ /* 0x000e620008000a00 */
[----:B------:R-:W1:Y:S01]  /*4240*/  LDCU UR29, c[0x0][0xb0c] ;  /* 0x00016180ff1d77ac */ /* 0x000e620008000800 */
[----:B--2---:R-:W-:Y:S01]  /*4250*/  UISETP.NE.U32.AND UP0, UPT, UR4, URZ, UPT ;  /* 0x000000ff0400728c */ /* 0x004fe2000bf05070 */
[----:B------:R-:W2:Y:S01]  /*4260*/  LDCU UR56, c[0x0][0xb20] ;  /* 0x00016400ff3877ac */ /* 0x000ea20008000800 */
[----:B------:R-:W2:Y:S01]  /*4270*/  LDCU UR4, c[0x0][0xb30] ;  /* 0x00016600ff0477ac */ /* 0x000ea20008000800 */
[----:B---3--:R-:W-:-:S02]  /*4280*/  UIMAD.WIDE.U32 UR8, UR44, UR48, URZ ;  /* 0x000000302c0872a5 */ /* 0x008fc4000f8e00ff */
[----:B----4-:R-:W-:Y:S02]  /*4290*/  UIMAD.WIDE.U32 UR10, UR37, UR51, URZ ;  /* 0x00000033250a72a5 */ /* 0x010fe4000f8e00ff */
[----:B-1----:R-:W-:Y:S02]  /*42a0*/  UISETP.NE.U32.AND UP6, UPT, UR42, URZ, UPT ;  /* 0x000000ff2a00728c */ /* 0x002fe4000bfc5070 */
[----:B------:R-:W-:Y:S01]  /*42b0*/  UISETP.NE.AND.EX UP5, UPT, UR5, URZ, UPT, UP0 ;  /* 0x000000ff0500728c */ /* 0x000fe2000bfa5300 */
[----:B------:R-:W-:Y:S01]  /*42c0*/  UMOV UR6, 0x400 ;  /* 0x0000040000067882 */ /* 0x000fe20000000000 */
[----:B------:R-:W-:Y:S01]  /*42d0*/  UISETP.NE.AND UP0, UPT, UR21, 0x1, UPT ;  /* 0x000000011500788c */ /* 0x000fe2000bf05270 */
[----:B------:R-:W-:Y:S01]  /*42e0*/  UMOV UR8, UR9 ;  /* 0x0000000900087c82 */ /* 0x000fe20008000000 */
[----:B------:R-:W-:Y:S01]  /*42f0*/  UMOV UR45, UR11 ;  /* 0x0000000b002d7c82 */ /* 0x000fe20008000000 */
[----:B------:R-:W-:Y:S01]  /*4300*/  UISETP.NE.AND UP0, UPT, UR29, 0x1, UPT ;  /* 0x000000011d00788c */ /* 0x000fe2000bf05270 */
[----:B------:R-:W1:Y:S01]  /*4310*/  LDCU.64 UR54, c[0x0][0x348] ;  /* 0x00006900ff3677ac */ /* 0x000e620008000a00 */
[----:B------:R-:W-:Y:S01]  /*4320*/  UMOV UR30, URZ ;  /* 0x000000ff001e7c82 */ /* 0x000fe20008000000 */
[----:B------:R-:W-:-:S02]  /*4330*/  UPLOP3.LUT UP1, UPT, UPT, UPT, UPT, 0x40, 0x4 ;  /* 0x000000000004789c */ /* 0x000fc40003f2e870 */
[----:B------:R-:W-:Y:S01]  /*4340*/  UISETP.GE.AND UP3, UPT, UR21, 0x1, UPT ;  /* 0x000000011500788c */ /* 0x000fe2000bf66270 */
[----:B------:R-:W3:Y:S01]  /*4350*/  LDCU.64 UR22, c[0x0][0xb28] ;  /* 0x00016500ff1677ac */ /* 0x000ee20008000a00 */
[----:B------:R-:W-:Y:S02]  /*4360*/  ULEA UR6, UR15, UR6, 0x18 ;  /* 0x000000060f067291 */ /* 0x000fe4000f8ec0ff */
[----:B------:R-:W-:Y:S02]  /*4370*/  UISETP.NE.AND.EX UP6, UPT, UR43, URZ, UPT, UP6 ;  /* 0x000000ff2b00728c */ /* 0x000fe4000bfc5360 */
[----:B------:R-:W-:Y:S02]  /*4380*/  USHF.R.U32.HI UR52, URZ, UR49, UR8 ;  /* 0x00000031ff347299 */ /* 0x000fe40008011608 */
[----:B--2---:R-:W-:Y:S02]  /*4390*/  USHF.R.U32.HI UR45, URZ, UR56, UR45 ;  /* 0x00000038ff2d7299 */ /* 0x004fe4000801162d */
[----:B------:R-:W-:-:S02]  /*43a0*/  UISETP.NE.AND UP0, UPT, UR50, 0x1, UPT ;  /* 0x000000013200788c */ /* 0x000fc4000bf05270 */
[----:B------:R-:W-:-:S11]  /*43b0*/  UISETP.NE.AND UP4, UPT, UR4, 0x1, UPT ;  /* 0x000000010400788c */ /* 0x000fd6000bf85270 */
.L_x_87:
[----:B------:R-:W-:Y:S02]  /*43c0*/  LEA R2, R8, UR6, 0x3 ;  /* 0x0000000608027c11 */ /* 0x000fe4000f8e18ff */
[----:B------:R-:W-:Y:S02]  /*43d0*/  SHF.L.U32 R0, R10, 0x1f, RZ ;  /* 0x0000001f0a007819 */ /* 0x000fe400000006ff */
[----:B------:R-:W-:Y:S02]  /*43e0*/  LEA R4, R8, UR6, 0x4 ;  /* 0x0000000608047c11 */ /* 0x000fe4000f8e20ff */
[----:B--2---:R-:W2:Y:S02]  /*43f0*/  SYNCS.PHASECHK.TRANS64.TRYWAIT P0, [R2+URZ+0x130], R0 ;  /* 0x00013000020075a7 */ /* 0x004ea400080011ff */
[----:B--2---:R-:W-:Y:S05]  /*4400*/  @!P0 BRA `(.L_x_80) ;  /* 0x0000006400b88947 */ /* 0x004fea0003800000 */
.L_x_167:
[----:B------:R-:W4:Y:S01]  /*4410*/  LDS.128 R4, [R4+0x1b0] ;  /* 0x0001b00004047984 */ /* 0x000f220000000c00 */
[----:B------:R-:W-:Y:S01]  /*4420*/  UISETP.GE.AND UP0, UPT, UR21, 0x1, UPT ;  /* 0x000000011500788c */ /* 0x000fe2000bf06270 */
[----:B------:R-:W-:Y:S01]  /*4430*/  @!PT LDS RZ, [RZ] ;  /* 0x00000000fffff984 */ /* 0x000fe20000000800 */
[----:B------:R-:W-:Y:S01]  /*4440*/  @!PT LDS RZ, [RZ] ;  /* 0x00000000fffff984 */ /* 0x000fe20000000800 */
[----:B------:R-:W-:Y:S01]  /*4450*/  @!PT LDS RZ, [RZ] ;  /* 0x00000000fffff984 */ /* 0x000fe20000000800 */
[----:B------:R-:W-:Y:S01]  /*4460*/  @!PT LDS RZ, [RZ] ;  /* 0x00000000fffff984 */ /* 0x000fe20000000800 */
[----:B------:R1:W-:Y:S06]  /*4470*/  MEMBAR.ALL.CTA ;  /* 0x0000000000007992 */ /* 0x0003ec0000008000 */
[----:B-1----:R-:W1:Y:S01]  /*4480*/  FENCE.VIEW.ASYNC.S ;  /* 0x00000000000073c6 */ /* 0x002e620000000000 */
[----:B----4-:R-:W-:Y:S11]  /*4490*/  LOP3.LUT P0, RZ, R6, 0x1, RZ, 0xc0, !PT ;  /* 0x0000000106ff7812 */ /* 0x010ff6000780c0ff */
[----:B------:R-:W-:Y:S02]  /*44a0*/  @!UPT UIADD3 URZ, UPT, UPT, URZ, URZ, URZ ;  /* 0x000000fffffff290 */ /* 0x000fe4000fffe0ff */
[----:B-1----:R-:W-:Y:S01]  /*44b0*/  VOTEU.ANY UP3, P0 ;  /* 0x0000000000ff7886 */ /* 0x002fe20000060100 */
[----:B------:R-:W-:Y:S11]  /*44c0*/  PLOP3.LUT P0, PT, PT, PT, UP3, 0x80, 0x8 ;  /* 0x000000000008781c */ /* 0x000ff60003f0f038 */
[----:B------:R-:W-:Y:S02]  /*44d0*/  @!UPT UIADD3 URZ, UPT, UPT, URZ, URZ, URZ ;  /* 0x000000fffffff290 */ /* 0x000fe4000fffe0ff */
[----:B--2---:R-:W-:Y:S02]  /*44e0*/  @P0 SHF.R.U32.HI R0, RZ, 0x10, R5 ;  /* 0x00000010ff000819 */ /* 0x004fe40000011605 */
[----:B------:R-:W-:Y:S02]  /*44f0*/  @P0 MOV R3, R4 ;  /* 0x0000000400030202 */ /* 0x000fe40000000f00 */
[----:B------:R-:W-:Y:S01]  /*4500*/  @P0 R2UR UR4, R0 ;  /* 0x00000000000402ca */ /* 0x000fe200000e0000 */
[----:B------:R-:W-:Y:S01]  /*4510*/  VIADD R0, R2, 0x140 ;  /* 0x0000014002007836 */ /* 0x000fe20000000000 */
[----:B------:R-:W-:Y:S02]  /*4520*/  @P0 LOP3.LUT R4, R5, 0xffff, RZ, 0xc0, !PT ;  /* 0x0000ffff05040812 */ /* 0x000fe400078ec0ff */
[----:B------:R-:W-:Y:S02]  /*4530*/  @P0 R2UR UR7, R3 ;  /* 0x00000000030702ca */ /* 0x000fe400000e0000 */
[----:B------:R-:W-:Y:S02]  /*4540*/  PRMT R0, RZ, 0x654, R0 ;  /* 0x00000654ff007816 */ /* 0x000fe40000000000 */
[----:B------:R-:W-:Y:S02]  /*4550*/  @P0 R2UR UR5, R4 ;  /* 0x00000000040502ca */ /* 0x000fe400000e0000 */
[----:B------:R1:W-:Y:S03]  /*4560*/  SYNCS.ARRIVE.TRANS64.RED.A1T0 RZ, [R0+URZ], RZ ;  /* 0x000000ff00ff79a7 */ /* 0x0003e600081004ff */
[----:B------:R-:W-:Y:S04]  /*4570*/  @UP3 UMOV UR31, UR4 ;  /* 0x00000004001f3c82 */ /* 0x000fe80008000000 */
[----:B------:R-:W-:Y:S04]  /*4580*/  @UP3 UMOV UR14, UR7 ;  /* 0x00000007000e3c82 */ /* 0x000fe80008000000 */
[----:B------:R-:W-:Y:S01]  /*4590*/  @UP3 UMOV UR13, UR5 ;  /* 0x00000005000d3c82 */ /* 0x000fe20008000000 */
[----:B------:R-:W-:Y:S05]  /*45a0*/  BRA.U !UP0, `(.L_x_81) ;  /* 0x0000000108c07547 */ /* 0x000fea000b800000 */
[----:B------:R-:W-:Y:S02]  /*45b0*/  UIMAD.WIDE.U32 UR10, UR13, UR51, URZ ;  /* 0x000000330d0a72a5 */ /* 0x000fe4000f8e00ff */
[----:B------:R-:W-:Y:S02]  /*45c0*/  UP2UR UR12, UPR, URZ, 0x4 ;  /* 0x00000004ff0c7883 */ /* 0x000fe40008000000 */
[----:B------:R-:W-:Y:S02]  /*45d0*/  UISETP.NE.AND UP2, UPT, UR50, 0x1, UPT ;  /* 0x000000013200788c */ /* 0x000fe4000bf45270 */
[----:B------:R-:W-:Y:S02]  /*45e0*/  UIMAD.WIDE.U32 UR16, UR14, UR48, URZ ;  /* 0x000000300e1072a5 */ /* 0x000fe4000f8e00ff */
[----:B------:R-:W-:Y:S02]  /*45f0*/  USEL UR4, UR37, UR45, !UP2 ;  /* 0x0000002d25047287 */ /* 0x000fe4000d000000 */
[----:B------:R-:W-:Y:S02]  /*4600*/  UISETP.NE.AND UP0, UPT, UR29, 0x1, UPT ;  /* 0x000000011d00788c */ /* 0x000fe4000bf05270 */
[----:B------:R-:W-:Y:S02]  /*4610*/  UP2UR UR20, UPR, URZ, 0x2 ;  /* 0x00000002ff147883 */ /* 0x000fe40008000000 */
[----:B------:R-:W-:Y:S02]  /*4620*/  UISETP.NE.AND UP1, UPT, UR21, 0x1, UPT ;  /* 0x000000011500788c */ /* 0x000fe4000bf25270 */
[----:B---3--:R-:W-:Y:S02]  /*4630*/  UIMAD.WIDE.U32 UR18, UR4, UR22, URZ ;  /* 0x00000016041272a5 */ /* 0x008fe4000f8e00ff */
[----:B------:R-:W-:Y:S01]  /*4640*/  USEL UR8, UR44, UR52, !UP0 ;  /* 0x000000342c087287 */ /* 0x000fe2000c000000 */
[----:B------:R-:W-:Y:S02]  /*4650*/  UMOV UR5, UR11 ;  /* 0x0000000b00057c82 */ /* 0x000fe40008000000 */
[----:B------:R-:W-:Y:S02]  /*4660*/  USHF.R.U32.HI UR7, URZ, UR56, UR5 ;  /* 0x00000038ff077299 */ /* 0x000fe40008011605 */
[----:B------:R-:W-:Y:S02]  /*4670*/  UIMAD.WIDE.U32 UR24, UR8, UR22, URZ ;  /* 0x00000016081872a5 */ /* 0x000fe4000f8e00ff */
[----:B------:R-:W-:Y:S02]  /*4680*/  USEL UR7, UR13, UR7, !UP2 ;  /* 0x000000070d077287 */ /* 0x000fe4000d000000 */
[----:B------:R-:W-:Y:S02]  /*4690*/  UISETP.NE.AND UP2, UPT, UR12, URZ, UPT ;  /* 0x000000ff0c00728c */ /* 0x000fe4000bf45270 */
[----:B------:R-:W-:Y:S01]  /*46a0*/  UIMAD.WIDE.U32 UR10, UR7, UR22, URZ ;  /* 0x00000016070a72a5 */ /* 0x000fe2000f8e00ff */
[----:B------:R-:W-:Y:S02]  /*46b0*/  UMOV UR5, UR17 ;  /* 0x0000001100057c82 */ /* 0x000fe40008000000 */
[----:B------:R-:W-:Y:S03]  /*46c0*/  USHF.R.U32.HI UR9, URZ, UR49, UR5 ;  /* 0x00000031ff097299 */ /* 0x000fe60008011605 */
[----:B------:R-:W-:Y:S02]  /*46d0*/  UMOV UR5, UR19 ;  /* 0x0000001300057c82 */ /* 0x000fe40008000000 */
[----:B------:R-:W-:Y:S03]  /*46e0*/  @UP1 USHF.R.U32.HI UR4, URZ, UR23, UR5 ;  /* 0x00000017ff041299 */ /* 0x000fe60008011605 */
[----:B------:R-:W-:Y:S01]  /*46f0*/  UMOV UR5, UR25 ;  /* 0x0000001900057c82 */ /* 0x000fe20008000000 */
[----:B------:R-:W-:Y:S02]  /*4700*/  UIMAD UR4, UR21, UR4, URZ ;  /* 0x00000004150472a4 */ /* 0x000fe4000f8e02ff */
[----:B------:R-:W-:Y:S02]  /*4710*/  @UP1 USHF.R.U32.HI UR8, URZ, UR23, UR5 ;  /* 0x00000017ff081299 */ /* 0x000fe40008011605 */
[----:B------:R-:W-:Y:S02]  /*4720*/  USEL UR5, UR14, UR9, !UP0 ;  /* 0x000000090e057287 */ /* 0x000fe4000c000000 */
[----:B------:R-:W-:Y:S02]  /*4730*/  UIMAD UR9, UR21, UR8, URZ ;  /* 0x00000008150972a4 */ /* 0x000fe4000f8e02ff */
[----:B------:R-:W-:Y:S03]  /*4740*/  UISETP.GE.AND UP0, UPT, UR7, UR4, UPT ;  /* 0x000000040700728c */ /* 0x000fe6000bf06270 */
[----:B------:R-:W-:Y:S01]  /*4750*/  UMOV UR4, UR11 ;  /* 0x0000000b00047c82 */ /* 0x000fe20008000000 */
[----:B------:R-:W-:Y:S02]  /*4760*/  UISETP.GE.OR UP0, UPT, UR5, UR9, UP0 ;  /* 0x000000090500728c */ /* 0x000fe40008706670 */
[----:B------:R-:W-:Y:S02]  /*4770*/  USHF.R.U32.HI UR4, URZ, UR23, UR4 ;  /* 0x00000017ff047299 */ /* 0x000fe40008011604 */
[----:B------:R-:W-:Y:S02]  /*4780*/  UIMAD.WIDE.U32 UR10, UR5, UR22, URZ ;  /* 0x00000016050a72a5 */ /* 0x000fe4000f8e00ff */
[----:B------:R-:W-:Y:S04]  /*4790*/  USEL UR12, UR7, UR4, !UP1 ;  /* 0x00000004070c7287 */ /* 0x000fe8000c800000 */
[----:B------:R-:W-:Y:S01]  /*47a0*/  UIADD3 UR9, UPT, UPT, -UR12, URZ, URZ ;  /* 0x000000ff0c097290 */ /* 0x000fe2000fffe1ff */
[----:B------:R-:W-:Y:S02]  /*47b0*/  @!UP0 UMOV UR4, UR11 ;  /* 0x0000000b00048c82 */ /* 0x000fe40008000000 */
[----:B------:R-:W-:Y:S02]  /*47c0*/  @!UP0 USHF.R.U32.HI UR4, URZ, UR23, UR4 ;  /* 0x00000017ff048299 */ /* 0x000fe40008011604 */
[----:B------:R-:W-:Y:S02]  /*47d0*/  UIMAD UR9, UR21, UR9, UR7 ;  /* 0x00000009150972a4 */ /* 0x000fe4000f8e0207 */
[----:B------:R-:W-:Y:S02]  /*47e0*/  @!UP0 USEL UR4, UR5, UR4, !UP1 ;  /* 0x0000000405048287 */ /* 0x000fe4000c800000 */
[----:B------:R-:W-:Y:S02]  /*47f0*/  UISETP.NE.AND UP1, UPT, UR20, URZ, UPT ;  /* 0x000000ff1400728c */ /* 0x000fe4000bf25270 */
[----:B------:R-:W-:Y:S02]  /*4800*/  @!UP0 UIMAD UR8, UR8, UR9, UR4 ;  /* 0x00000009080882a4 */ /* 0x000fe4000f8e0204 */
[----:B------:R-:W-:Y:S02]  /*4810*/  @!UP0 UIADD3 UR10, UPT, UPT, UR12, -UR4, URZ ;  /* 0x800000040c0a8290 */ /* 0x000fe4000fffe0ff */
[----:B------:R-:W-:Y:S02]  /*4820*/  UIADD3 UR9, UPT, UPT, -UR7, URZ, URZ ;  /* 0x000000ff07097290 */ /* 0x000fe4000fffe1ff */
[----:B------:R-:W-:Y:S02]  /*4830*/  UIADD3 UR4, UPT, UPT, -UR5, URZ, URZ ;  /* 0x000000ff05047290 */ /* 0x000fe4000fffe1ff */
[----:B------:R-:W-:Y:S03]  /*4840*/  @!UP0 UIMAD UR7, UR10, UR21, UR5 ;  /* 0x000000150a0782a4 */ /* 0x000fe6000f8e0205 */
[----:B------:R-:W-:Y:S01]  /*4850*/  @!UP0 UMOV UR5, UR8 ;  /* 0x0000000800058c82 */ /* 0x000fe20008000000 */
[----:B------:R-:W-:Y:S02]  /*4860*/  UIMAD UR8, UR29, UR4, UR14 ;  /* 0x000000041d0872a4 */ /* 0x000fe4000f8e020e */
[----:B------:R-:W-:Y:S02]  /*4870*/  UIMAD UR4, UR50, UR9, UR13 ;  /* 0x00000009320472a4 */ /* 0x000fe4000f8e020d */
[----:B------:R-:W-:Y:S02]  /*4880*/  UIMAD UR14, UR5, UR29, UR8 ;  /* 0x0000001d050e72a4 */ /* 0x000fe4000f8e0208 */
[----:B------:R-:W-:Y:S11]  /*4890*/  UIMAD UR13, UR7, UR50, UR4 ;  /* 0x00000032070d72a4 */ /* 0x000ff6000f8e0204 */
[----:B------:R-:W-:Y:S01]  /*48a0*/  @!UPT UIADD3 URZ, UPT, UPT, URZ, URZ, URZ ;  /* 0x000000fffffff290 */ /* 0x000fe2000fffe0ff */
.L_x_81:
[----:B------:R-:W2:Y:S01]  /*48b0*/  @!UP4 LDCU.128 UR16, c[0x0][0xb10] ;  /* 0x00016200ff10c7ac */ /* 0x000ea20008000c00 */
[----:B------:R-:W-:Y:S04]  /*48c0*/  ISETP.NE.U32.AND P0, PT, RZ, UR42, PT ;  /* 0x0000002aff007c0c */ /* 0x000fe8000bf05070 */
[----:B------:R-:W-:Y:S01]  /*48d0*/  ISETP.NE.AND.EX P0, PT, RZ, UR43, PT, P0 ;  /* 0x0000002bff007c0c */ /* 0x000fe2000bf05300 */
[----:B------:R-:W4:Y:S01]  /*48e0*/  @!UP4 LDCU UR5, c[0x0][0xb0c] ;  /* 0x00016180ff05c7ac */ /* 0x000f220008000800 */
[----:B--2---:R-:W-:Y:S02]  /*48f0*/  UIMAD.WIDE.U32 UR8, UR14, UR16, URZ ;  /* 0x000000100e0872a5 */ /* 0x004fe4000f8e00ff */
[----:B------:R-:W-:Y:S05]  /*4900*/  UIMAD.WIDE.U32 UR10, UR13, UR19, URZ ;  /* 0x000000130d0a72a5 */ /* 0x000fea000f8e00ff */
[----:B------:R-:W-:Y:S01]  /*4910*/  @!UP4 UMOV UR4, UR9 ;  /* 0x000000090004cc82 */ /* 0x000fe20008000000 */
[----:B----4-:R-:W-:Y:S02]  /*4920*/  @!UP4 UISETP.NE.AND UP0, UPT, UR5, 0x1, UPT ;  /* 0x000000010500c88c */ /* 0x010fe4000bf05270 */
[----:B------:R-:W-:Y:S01]  /*4930*/  @!UP4 USHF.R.U32.HI UR4, URZ, UR17, UR4 ;  /* 0x00000011ff04c299 */ /* 0x000fe20008011604 */
[----:B------:R-:W-:Y:S03]  /*4940*/  @!UP4 UMOV UR7, UR11 ;  /* 0x0000000b0007cc82 */ /* 0x000fe60008000000 */
[----:B------:R-:W-:Y:S02]  /*4950*/  @!UP4 USEL UR8, UR14, UR4, !UP0 ;  /* 0x000000040e08c287 */ /* 0x000fe4000c000000 */
[----:B------:R-:W-:Y:S05]  /*4960*/  @!UP4 UISETP.NE.AND UP0, UPT, UR18, 0x1, UPT ;  /* 0x000000011200c88c */ /* 0x000fea000bf05270 */
[----:B------:R-:W2:Y:S02]  /*4970*/  @!UP4 LDCU UR4, c[0x0][0xb20] ;  /* 0x00016400ff04c7ac */ /* 0x000ea40008000800 */
[----:B--2---:R-:W-:Y:S04]  /*4980*/  @!UP4 USHF.R.U32.HI UR7, URZ, UR4, UR7 ;  /* 0x00000004ff07c299 */ /* 0x004fe80008011607 */
[----:B------:R-:W-:Y:S04]  /*4990*/  @!UP4 USEL UR7, UR13, UR7, !UP0 ;  /* 0x000000070d07c287 */ /* 0x000fe8000c000000 */
[----:B------:R-:W-:Y:S02]  /*49a0*/  @!UP4 UIADD3 UR4, UPT, UPT, -UR8, UR7, URZ ;  /* 0x000000070804c290 */ /* 0x000fe4000fffe1ff */
[----:B------:R-:W-:Y:S02]  /*49b0*/  @!UP4 UIADD3 UR7, UPT, UPT, UR8, -UR7, URZ ;  /* 0x800000070807c290 */ /* 0x000fe4000fffe0ff */
[----:B------:R-:W-:Y:S02]  /*49c0*/  @!UP4 UIMAD UR14, UR4, UR5, UR14 ;  /* 0x00000005040ec2a4 */ /* 0x000fe4000f8e020e */
[----:B------:R-:W-:Y:S01]  /*49d0*/  @!UP4 UIMAD UR13, UR7, UR18, UR13 ;  /* 0x00000012070dc2a4 */ /* 0x000fe2000f8e020d */
[----:B------:R-:W-:Y:S11]  /*49e0*/  BRA.U UP1, `(.L_x_82) ;  /* 0x0000000101107547 */ /* 0x000ff6000b800000 */
[----:B-1----:R-:W-:Y:S04]  /*49f0*/  MOV R0, UR53 ;  /* 0x0000003500007c02 */ /* 0x002fe80008000f00 */
[----:B------:R-:W-:Y:S04]  /*4a00*/  SHF.L.U32 R0, R0, 0x1f, RZ ;  /* 0x0000001f00007819 */ /* 0x000fe800000006ff */
[----:B------:R-:W1:Y:S02]  /*4a10*/  SYNCS.PHASECHK.TRANS64.TRYWAIT P1, [UR6+0x128], R0 ;  /* 0x00012800ff0075a7 */ /* 0x000e640008021106 */
[----:B-1----:R-:W-:Y:S05]  /*4a20*/  @!P1 BRA `(.L_x_83) ;  /* 0x0000006000449947 */ /* 0x002fea0003800000 */
.L_x_82:
[----:B------:R-:W-:Y:S05]  /*4a30*/  BRA.U !UP6, `(.L_x_84) ;  /* 0x000000010e407547 */ /* 0x000fea000b800000 */
[----:B------:R-:W-:Y:S01]  /*4a40*/  UPLOP3.LUT UP2, UPT, UPT, UPT, UP5, 0x80, 0x8 ;  /* 0x000000000008789c */ /* 0x000fe20003f4f050 */
[----:B-1----:R-:W-:Y:S01]  /*4a50*/  HFMA2 R0, -RZ, RZ, 0, 5.9604644775390625e-08 ;  /* 0x00000001ff007431 */ /* 0x002fe200000001ff */
[----:B------:R-:W1:Y:S04]  /*4a60*/  LDCU.64 UR8, c[0x0][0x358] ;  /* 0x00006b00ff0877ac */ /* 0x000e680008000a00 */
[----:B------:R-:W-:Y:S05]  /*4a70*/  PLOP3.LUT P1, PT, PT, PT, UP2, 0x80, 0x8 ;  /* 0x000000000008781c */ /* 0x000fea0003f2f028 */
[----:B------:R-:W2:Y:S01]  /*4a80*/  @UP2 LDCU.64 UR4, c[0x0][0x888] ;  /* 0x00011100ff0427ac */ /* 0x000ea20008000a00 */
[----:B------:R-:W-:Y:S07]  /*4a90*/  @UP2 UIMAD UR7, UR36, UR42, URZ ;  /* 0x0000002a240722a4 */ /* 0x000fee000f8e02ff */
[----:B------:R-:W-:Y:S01]  /*4aa0*/  @P1 PRMT R4, R0, 0x7610, R4 ;  /* 0x0000761000041816 */ /* 0x000fe20000000004 */
[----:B--2---:R-:W-:Y:S06]  /*4ab0*/  @UP2 UIMAD.WIDE UR4, UR7, 0x4, UR4 ;  /* 0x00000004070428a5 */ /* 0x004fec000f8e0204 */
[----:B------:R-:W-:Y:S02]  /*4ac0*/  IMAD.U32 R2, RZ, RZ, UR4 ;  /* 0x00000004ff027e24 */ /* 0x000fe4000f8e00ff */
[----:B------:R-:W-:Y:S03]  /*4ad0*/  IMAD.U32 R3, RZ, RZ, UR5 ;  /* 0x00000005ff037e24 */ /* 0x000fe6000f8e00ff */
[----:B------:R-:W2:Y:S02]  /*4ae0*/  @!UP2 LDCU UR4, c[0x0][0x880] ;  /* 0x00011000ff04a7ac */ /* 0x000ea40008000800 */
[----:B-1---5:R1:W5:Y:S02]  /*4af0*/  @P1 LDG.E R157, desc[UR8][R2.64] ;  /* 0x00000008029d1981 */ /* 0x022364000c1e1900 */
[----:B-1----:R-:W-:Y:S05]  /*4b00*/  IMAD.MOV.U32 R2, RZ, RZ, 0x1 ;  /* 0x00000001ff027424 */ /* 0x002fea00078e00ff */
[----:B------:R-:W-:Y:S05]  /*4b10*/  @!P1 PRMT R4, R2, 0x7610, R4 ;  /* 0x0000761002049816 */ /* 0x000fea0000000004 */
[----:B------:R4:W-:Y:S02]  /*4b20*/  STL.S16 [R1+0x44], R4 ;  /* 0x0000440401007387 */ /* 0x0009e40000100600 */
[----:B--2-4-:R-:W-:Y:S07]  /*4b30*/  @!P1 MOV R157, UR4 ;  /* 0x00000004009d9c02 */ /* 0x014fee0008000f00 */
.L_x_84:
[----:B-----5:R-:W-:Y:S01]  /*4b40*/  @!P0 FSETP.EQ.AND P1, PT, R157, RZ, PT ;  /* 0x000000ff9d00820b */ /* 0x020fe20003f22000 */
[----:B------:R-:W-:Y:S01]  /*4b50*/  @!UPT UIADD3 URZ, UPT, UPT, URZ, URZ, URZ ;  /* 0x000000fffffff290 */ /* 0x000fe2000fffe0ff */
[----:B------:R-:W-:Y:S11]  /*4b60*/  @!P0 BRA `(.L_x_85) ;  /* 0x00000000001c8947 */ /* 0x000ff60003800000 */
[----:B------:R-:W-:Y:S01]  /*4b70*/  PLOP3.LUT P1, PT, PT, PT, UP2, 0x80, 0x8 ;  /* 0x000000000008781c */ /* 0x000fe20003f2f028 */
[----:B-1----:R-:W2:Y:S03]  /*4b80*/  LDL R0, [R1+0x44] ;  /* 0x0000440001007983 */ /* 0x002ea60000100800 */
[----:B------:R-:W-:Y:S02]  /*4b90*/  PLOP3.LUT P1, PT, P1, PT, PT, 0x8, 0x80 ;  /* 0x000000000080781c */ /* 0x000fe40000f2e170 */
[----:B--2---:R-:W-:Y:S11]  /*4ba0*/  LOP3.LUT P0, RZ, R0, 0xff, RZ, 0xc0, !PT ;  /* 0x000000ff00ff7812 */ /* 0x004ff6000780c0ff */
[----:B------:R-:W-:Y:S02]  /*4bb0*/  @!UPT UIADD3 URZ, UPT, UPT, URZ, URZ, URZ ;  /* 0x000000fffffff290 */ /* 0x000fe4000fffe0ff */
[----:B------:R-:W-:Y:S11]  /*4bc0*/  @P0 FSETP.EQ.AND P1, PT, R157, RZ, PT ;  /* 0x000000ff9d00020b */ /* 0x000ff60003f22000 */
[----:B------:R-:W-:Y:S02]  /*4bd0*/  @!UPT UIADD3 URZ, UPT, UPT, URZ, URZ, URZ ;  /* 0x000000fffffff290 */ /* 0x000fe4000fffe0ff */
.L_x_85:
[----:B------:R-:W-:Y:S01]  /*4be0*/  ULEA UR5, UR30, UR6, 0x3 ;  /* 0x000000061e057291 */ /* 0x000fe2000f8e18ff */
[----:B-1----:R-:W-:Y:S02]  /*4bf0*/  SHF.L.U32 R2, R9, 0x1f, RZ ;  /* 0x0000001f09027819 */ /* 0x002fe400000006ff */
[----:B------:R-:W-:Y:S01]  /*4c00*/  ELECT P0, URZ, PT ;  /* 0x0000000000ff782f */ /* 0x000fe20003800000 */
[----:B------:R-:W-:Y:S05]  /*4c10*/  VIADD R0, R8, 0x1 ;  /* 0x0000000108007836 */ /* 0x000fea0000000000 */
[----:B------:R-:W1:Y:S02]  /*4c20*/  SYNCS.PHASECHK.TRANS64.TRYWAIT P2, [UR5+0x110], R2 ;  /* 0x00011002ff0075a7 */ /* 0x000e640008041105 */
[----:B-1----:R-:W-:Y:S05]  /*4c30*/  @!P2 BRA `(.L_x_86) ;  /* 0x0000005c00d8a947 */ /* 0x002fea0003800000 */
.L_x_170:
[----:B------:R-:W-:Y:S01]  /*4c40*/  UIADD3 UR33, UPT, UPT, UR5, 0x100, URZ ;  /* 0x0000010005217890 */ /* 0x000fe2000fffe0ff */
[----:B------:R-:W-:Y:S01]  /*4c50*/  PLOP3.LUT P0, PT, P1, P0, PT, 0xf2, 0x2f ;  /* 0x00000000002f781c */ /* 0x000fe20000f01e72 */
[----:B------:R-:W-:Y:S01]  /*4c60*/  UMOV UR40, 0x0 ;  /* 0x0000000000287882 */ /* 0x000fe20000000000 */
[----:B------:R-:W-:Y:S01]  /*4c70*/  UMOV UR41, 0x10000000 ;  /* 0x1000000000297882 */ /* 0x000fe20000000000 */
[----:B------:R-:W-:Y:S01]  /*4c80*/  UMOV UR28, UR36 ;  /* 0x00000024001c7c82 */ /* 0x000fe20008000000 */
[----:B------:R-:W-:Y:S01]  /*4c90*/  UMOV UR12, UR36 ;  /* 0x00000024000c7c82 */ /* 0x000fe20008000000 */
[----:B------:R-:W-:Y:S01]  /*4ca0*/  UMOV UR20, UR36 ;  /* 0x0000002400147c82 */ /* 0x000fe20008000000 */
[----:B------:R-:W-:Y:S01]  /*4cb0*/  UMOV UR25, UR33 ;  /* 0x0000002100197c82 */ /* 0x000fe20008000000 */
[----:B------:R-:W-:Y:S01]  /*4cc0*/  UMOV UR9, UR33 ;  /* 0x0000002100097c82 */ /* 0x000fe20008000000 */
[----:B------:R-:W-:Y:S01]  /*4cd0*/  UMOV UR17, UR33 ;  /* 0x0000002100117c82 */ /* 0x000fe20008000000 */
[C---:B------:R-:W-:Y:S04]  /*4ce0*/  ISETP.NE.AND P1, PT, R0.reuse, 0x2, PT ;  /* 0x000000020000780c */ /* 0x040fe80003f25270 */
[----:B------:R-:W-:Y:S01]  /*4cf0*/  VOTEU.ALL UP0, P0 ;  /* 0x0000000000ff7886 */ /* 0x000fe20000000000 */
[----:B-1----:R-:W-:Y:S02]  /*4d00*/  SEL R2, RZ, 0x1, P1 ;  /* 0x00000001ff027807 */ /* 0x002fe40000800000 */
[----:B------:R-:W-:Y:S02]  /*4d10*/  SEL R8, R0, RZ, P1 ;  /* 0x000000ff00087207 */ /* 0x000fe40000800000 */
[----:B------:R-:W-:Y:S01]  /*4d20*/  @!UP0 UIADD3 UR38, UP1, UPT, UR54, 0x580, URZ ;  /* 0x0000058036268890 */ /* 0x000fe2000ff3e0ff */
[----:B------:R-:W-:Y:S01]  /*4d30*/  LOP3.LUT R10, R10, R2, RZ, 0x3c, !PT ;  /* 0x000000020a0a7212 */ /* 0x000fe200078e3cff */
[----:B------:R-:W-:Y:S02]  /*4d40*/  @!UP0 UIMAD UR4, UR30, 0xa000, UR6 ;  /* 0x0000a0001e0488a4 */ /* 0x000fe4000f8e0206 */
[----:B------:R-:W-:Y:S02]  /*4d50*/  @!UP0 UIADD3.X UR39, UPT, UPT, URZ, UR55, URZ, UP1, !UPT ;  /* 0x00000037ff278290 */ /* 0x000fe40008ffe4ff */
[----:B------:R-:W-:Y:S02]  /*4d60*/  @!UP0 USHF.L.U32 UR35, UR46, 0x7, URZ ;  /* 0x000000072e238899 */ /* 0x000fe400080006ff */
[----:B------:R-:W-:Y:S02]  /*4d70*/  @!UP0 UIMAD UR34, UR47, 0xa0, URZ ;  /* 0x000000a02f2288a4 */ /* 0x000fe4000f8e02ff */
[----:B------:R-:W-:Y:S02]  /*4d80*/  @!UP0 UIADD3 UR32, UPT, UPT, UR4, 0x200, URZ ;  /* 0x0000020004208890 */ /* 0x000fe4000fffe0ff */
[----:B------:R-:W-:Y:S01]  /*4d90*/  @!UP0 UIADD3 UR26, UPT, UPT, UR34, 0x20, URZ ;  /* 0x00000020221a8890 */ /* 0x000fe2000fffe0ff */
[----:B------:R-:W-:Y:S01]  /*4da0*/  VOTEU.ALL UP1, P0 ;  /* 0x0000000000ff7886 */ /* 0x000fe20000020000 */
[----:B------:R-:W-:Y:S01]  /*4db0*/  @!UP0 UIADD3 UR24, UPT, UPT, UR4, 0x2200, URZ ;  /* 0x0000220004188890 */ /* 0x000fe2000fffe0ff */
[----:B------:R-:W-:Y:S01]  /*4dc0*/  UMOV UR27, UR35 ;  /* 0x00000023001b7c82 */ /* 0x000fe20008000000 */
[----:B------:R-:W-:Y:S03]  /*4dd0*/  @!UP0 UIADD3 UR10, UPT, UPT, UR34, 0x40, URZ ;  /* 0x00000040220a8890 */ /* 0x000fe6000fffe0ff */
[----:B------:R1:W-:Y:S01]  /*4de0*/  @!UP1 UTMALDG.3D [UR32], [UR38], desc[UR40] ;  /* 0x00002820260095b4 */ /* 0x0003e20008011000 */
[----:B------:R-:W-:Y:S01]  /*4df0*/  @!UP0 UIADD3 UR8, UPT, UPT, UR4, 0x4200, URZ ;  /* 0x0000420004088890 */ /* 0x000fe2000fffe0ff */
[----:B------:R-:W-:Y:S01]  /*4e00*/  VOTEU.ALL UP1, P0 ;  /* 0x0000000000ff7886 */ /* 0x000fe20000020000 */
[----:B------:R-:W-:Y:S01]  /*4e10*/  UMOV UR11, UR35 ;  /* 0x00000023000b7c82 */ /* 0x000fe20008000000 */
[----:B------:R-:W-:Y:S02]  /*4e20*/  @!UP0 UIADD3 UR18, UPT, UPT, UR34, 0x60, URZ ;  /* 0x0000006022128890 */ /* 0x000fe4000fffe0ff */
[----:B------:R-:W-:Y:S01]  /*4e30*/  @!UP0 UIADD3 UR16, UPT, UPT, UR4, 0x6200, URZ ;  /* 0x0000620004108890 */ /* 0x000fe2000fffe0ff */
[----:B------:R-:W-:Y:S01]  /*4e40*/  @!UP1 UTMALDG.3D [UR24], [UR38], desc[UR40] ;  /* 0x00002818260095b4 */ /* 0x000fe20008011000 */
[----:B------:R-:W-:Y:S01]  /*4e50*/  UIADD3 UR47, UPT, UPT, UR13, UR60, URZ ;  /* 0x0000003c0d2f7290 */ /* 0x000fe2000fffe0ff */
[----:B------:R-:W-:Y:S01]  /*4e60*/  VOTEU.ALL UP1, P0 ;  /* 0x0000000000ff7886 */ /* 0x000fe20000020000 */
[----:B------:R-:W-:Y:S01]  /*4e70*/  UMOV UR19, UR35 ;  /* 0x0000002300137c82 */ /* 0x000fe20008000000 */
[----:B------:R-:W-:Y:S03]  /*4e80*/  UIADD3 UR46, UPT, UPT, UR14, UR61, URZ ;  /* 0x0000003d0e2e7290 */ /* 0x000fe6000fffe0ff */
[----:B------:R2:W-:Y:S01]  /*4e90*/  @!UP1 UTMALDG.3D [UR8], [UR38], desc[UR40] ;  /* 0x00002808260095b4 */ /* 0x0005e20008011000 */
[----:B------:R-:W-:Y:S01]  /*4ea0*/  UPLOP3.LUT UP1, UPT, UPT, UPT, UPT, 0x80, 0x8 ;  /* 0x000000000008789c */ /* 0x000fe20003f2f070 */
[----:B-1----:R-:W-:Y:S01]  /*4eb0*/  UMOV UR36, UR31 ;  /* 0x0000001f00247c82 */ /* 0x002fe20008000000 */
[----:B--2---:R-:W-:Y:S02]  /*4ec0*/  @!UP0 UIADD3 UR10, UPT, UPT, UR34, 0x80, URZ ;  /* 0x00000080220a8890 */ /* 0x004fe4000fffe0ff */
[----:B------:R-:W-:Y:S01]  /*4ed0*/  @!UP0 UIADD3 UR8, UPT, UPT, UR4, 0x8200, URZ ;  /* 0x0000820004088890 */ /* 0x000fe2000fffe0ff */
[----:B------:R-:W-:Y:S01]  /*4ee0*/  VOTEU.ALL UP0, P0 ;  /* 0x0000000000ff7886 */ /* 0x000fe20000000000 */
[----:B------:R-:W-:Y:S04]  /*4ef0*/  UIADD3 UR4, UPT, UPT, UR30, 0x1, URZ ;  /* 0x000000011e047890 */ /* 0x000fe8000fffe0ff */
[----:B------:R2:W-:Y:S01]  /*4f00*/  @!UP0 UTMALDG.3D [UR16], [UR38], desc[UR40] ;  /* 0x00002810260085b4 */ /* 0x0005e20008011000 */
[----:B------:R-:W-:Y:S04]  /*4f10*/  UISETP.NE.AND UP0, UPT, UR4, 0x2, UPT ;  /* 0x000000020400788c */ /* 0x000fe8000bf05270 */
[----:B------:R-:W-:Y:S02]  /*4f20*/  USEL UR7, URZ, 0x1, UP0 ;  /* 0x00000001ff077887 */ /* 0x000fe40008000000 */
[----:B------:R-:W-:Y:S02]  /*4f30*/  USEL UR30, UR4, URZ, UP0 ;  /* 0x000000ff041e7287 */ /* 0x000fe40008000000 */
[----:B------:R-:W-:Y:S01]  /*4f40*/  VOTEU.ALL UP0, P0 ;  /* 0x0000000000ff7886 */ /* 0x000fe20000000000 */
[----:B------:R-:W-:Y:S01]  /*4f50*/  UPRMT UR4, UR15, 0x654, UR33 ;  /* 0x000006540f047896 */ /* 0x000fe20008000021 */
[----:B------:R-:W-:Y:S03]  /*4f60*/  LOP3.LUT R9, R9, UR7, RZ, 0x3c, !PT ;  /* 0x0000000709097c12 */ /* 0x000fe6000f8e3cff */
[----:B------:R2:W-:Y:S01]  /*4f70*/  @!UP0 UTMALDG.3D [UR8], [UR38], desc[UR40] ;  /* 0x00002808260085b4 */ /* 0x0005e20008011000 */
[----:B------:R2:W-:Y:S04]  /*4f80*/  @!P0 SYNCS.ARRIVE.TRANS64.RED.A0TR RZ, [UR5+0x100], R11 ;  /* 0x0001000bffff89a7 */ /* 0x0005e80008300405 */
[----:B------:R-:W-:Y:S01]  /*4f90*/  SYNCS.ARRIVE.TRANS64.RED.A1T0 RZ, [UR4], RZ ;  /* 0x000000ffffff79a7 */ /* 0x000fe20008100404 */
[----:B------:R-:W-:Y:S05]  /*4fa0*/  BRA.U UP3, `(.L_x_87) ;  /* 0xfffffff503047547 */ /* 0x000fea000b83ffff */
[----:B------:R-:W-:Y:S01]  /*4fb0*/  UIADD3 UR6, UPT, UPT, UR6, 0x110, URZ ;  /* 0x0000011006067890 */ /* 0x000fe2000fffe0ff */
[----:B------:R-:W-:-:S03]  /*4fc0*/  SHF.L.U32 R0, R9, 0x1f, RZ ;  /* 0x0000001f09007819 */ /* 0x000fc600000006ff */
[----:B------:R-:W-:-:S09]  /*4fd0*/  ULEA UR4, UR30, UR6, 0x3 ;  /* 0x000000061e047291 */ /* 0x000fd2000f8e18ff */
[----:B------:R-:W1:Y:S02]  /*4fe0*/  SYNCS.PHASECHK.TRANS64.TRYWAIT P0, [UR4], R0 ;  /* 0x00000000ff0075a7 */ /* 0x000e640008001104 */
[----:B-1----:R-:W-:Y:S05]  /*4ff0*/  @!P0 BRA `(.L_x_88) ;  /* 0x0000005c00008947 */ /* 0x002fea0003800000 */
.L_x_172:
        /* <DEDUP_REMOVED lines=8> */
.L_x_89:
[----:B-1----:R1:W4:Y:S02]  /*5080*/  SYNCS.PHASECHK.TRANS64.TRYWAIT P0, [R0+URZ], R2 ;  /* 0x00000002000075a7 */ /* 0x00232400080011ff */
[----:B----4-:R-:W-:Y:S05]  /*5090*/  @!P0 NANOSLEEP.SYNCS 0x989680 ;  /* 0x009896800000895d */ /* 0x010fea0003900000 */
[----:B------:R-:W4:Y:S02]  /*50a0*/  @!P0 SYNCS.PHASECHK.TRANS64 P0, [R0+URZ], R2 ;  /* 0x00000002000085a7 */ /* 0x000f2400080010ff */
[----:B--234-:R-:W-:Y:S05]  /*50b0*/  @P0 EXIT ;  /* 0x000000000000094d */ /* 0x01cfea0003800000 */
[----:B------:R-:W-:Y:S05]  /*50c0*/  BRA `(.L_x_89) ;  /* 0xfffffffc00ec7947 */ /* 0x000fea000383ffff */
.L_x_79:
[----:B------:R-:W-:-:S06]  /*50d0*/  UISETP.GE.AND UP0, UPT, UR18, 0x4, UPT ;  /* 0x000000041200788c */ /* 0x000fcc000bf06270 */
[----:B------:R-:W-:-:S13]  /*50e0*/  PLOP3.LUT P0, PT, PT, PT, UP0, 0x80, 0x8 ;  /* 0x000000000008781c */ /* 0x000fda0003f0f008 */
[----:B-1----:R-:W-:Y:S05]  /*50f0*/  @!P0 EXIT ;  /* 0x000000000000894d */ /* 0x002fea0003800000 */
[----:B------:R-:W-:Y:S01]  /*5100*/  BAR.SYNC.DEFER_BLOCKING 0x6, 0xa0 ;  /* 0x0182800000007b1d */ /* 0x000fe20000010000 */
[----:B------:R-:W-:-:S05]  /*5110*/  IMAD.U32 R0, R6, 0x10000, RZ ;  /* 0x0001000006007824 */ /* 0x000fca00078e00ff */
[----:B------:R-:W-:Y:S01]  /*5120*/  UMOV UR4, 0x400 ;  /* 0x0000040000047882 */ /* 0x000fe20000000000 */
[----:B------:R-:W-:Y:S01]  /*5130*/  LOP3.LUT R0, R0, 0x600000, RZ, 0xc0, !PT ;  /* 0x0060000000007812 */ /* 0x000fe200078ec0ff */
[----:B------:R-:W-:Y:S01]  /*5140*/  ULEA UR4, UR15, UR4, 0x18 ;  /* 0x000000040f047291 */ /* 0x000fe2000f8ec0ff */
[----:B------:R-:W1:Y:S01]  /*5150*/  LDCU UR41, c[0x0][0xb0c] ;  /* 0x00016180ff2977ac */ /* 0x000e620008000800 */
[----:B------:R-:W2:Y:S01]  /*5160*/  LDCU UR40, c[0x0][0xb30] ;  /* 0x00016600ff2877ac */ /* 0x000ea20008000800 */
[----:B------:R-:W3:Y:S01]  /*5170*/  LDCU.64 UR62, c[0x0][0x888] ;  /* 0x00011100ff3e77ac */ /* 0x000ee20008000a00 */
[----:B------:R-:W4:Y:S05]  /*5180*/  LDCU.64 UR42, c[0x0][0xb28] ;  /* 0x00016500ff2a77ac */ /* 0x000f2a0008000a00 */
[----:B------:R-:W1:Y:S01]  /*5190*/  LDS R16, [UR4+0x1d0] ;  /* 0x0001d004ff107984 */ /* 0x000e620008000800 */
[----:B------:R-:W1:Y:S01]  /*51a0*/  LDCU.128 UR56, c[0x0][0xb10] ;  /* 0x00016200ff3877ac */ /* 0x000e620008000c00 */
[----:B------:R-:W-:Y:S01]  /*51b0*/  UMOV UR53, 0x1 ;  /* 0x0000000100357882 */ /* 0x000fe20000000000 */
[----:B------:R-:W-:Y:S01]  /*51c0*/  UMOV UR45, URZ ;  /* 0x000000ff002d7c82 */ /* 0x000fe20008000000 */
[----:B------:R-:W-:Y:S01]  /*51d0*/  UMOV UR52, URZ ;  /* 0x000000ff00347c82 */ /* 0x000fe20008000000 */
[----:B------:R-:W-:Y:S01]  /*51e0*/  UMOV UR18, URZ ;  /* 0x000000ff00127c82 */ /* 0x000fe20008000000 */
[----:B------:R-:W-:Y:S01]  /*51f0*/  UMOV UR51, URZ ;  /* 0x000000ff00337c82 */ /* 0x000fe20008000000 */
[----:B------:R-:W-:Y:S01]  /*5200*/  UMOV UR44, URZ ;  /* 0x000000ff002c7c82 */ /* 0x000fe20008000000 */
[----:B------:R-:W-:Y:S01]  /*5210*/  UMOV UR50, URZ ;  /* 0x000000ff00327c82 */ /* 0x000fe20008000000 */
[----:B------:R-:W-:Y:S01]  /*5220*/  UMOV UR49, URZ ;  /* 0x000000ff00317c82 */ /* 0x000fe20008000000 */
[----:B-1234-:R-:W-:-:S07]  /*5230*/  IADD3 R16, PT, PT, R16, R0, RZ ;  /* 0x0000000010107210 */ /* 0x01efce0007ffe0ff */
.L_x_113:
[----:B-1----:R-:W1:Y:S01]  /*5240*/  S2UR UR4, SR_CgaCtaId ;  /* 0x00000000000479c3 */ /* 0x002e620000008800 */
[----:B------:R-:W-:Y:S01]  /*5250*/  UMOV UR5, 0x400 ;  /* 0x0000040000057882 */ /* 0x000fe20000000000 */
[----:B--2---:R-:W-:Y:S04]  /*5260*/  MOV R0, UR51 ;  /* 0x0000003300007c02 */ /* 0x004fe80008000f00 */
[----:B------:R-:W-:Y:S01]  /*5270*/  SHF.L.U32 R0, R0, 0x1f, RZ ;  /* 0x0000001f00007819 */ /* 0x000fe200000006ff */
[----:B-1----:R-:W-:Y:S04]  /*5280*/  ULEA UR39, UR4, UR5, 0x18 ;  /* 0x0000000504277291 */ /* 0x002fe8000f8ec0ff */
[----:B------:R-:W-:Y:S09]  /*5290*/  ULEA UR4, UR18, UR39, 0x3 ;  /* 0x0000002712047291 */ /* 0x000ff2000f8e18ff */
[----:B------:R-:W1:Y:S02]  /*52a0*/  SYNCS.PHASECHK.TRANS64.TRYWAIT P0, [UR4+0x130], R0 ;  /* 0x00013000ff0075a7 */ /* 0x000e640008001104 */
[----:B-1----:R-:W-:Y:S05]  /*52b0*/  @!P0 BRA `(.L_x_90) ;  /* 0x0000005800688947 */ /* 0x002fea0003800000 */
.L_x_174:
[----:B------:R-:W-:Y:S02]  /*52c0*/  ULEA UR5, UR18, UR39, 0x4 ;  /* 0x0000002712057291 */ /* 0x000fe4000f8e20ff */
[----:B------:R-:W-:Y:S01]  /*52d0*/  UIADD3 UR4, UPT, UPT, UR4, 0x140, URZ ;  /* 0x0000014004047890 */ /* 0x000fe2000fffe0ff */
[----:B------:R-:W2:Y:S03]  /*52e0*/  LDCU UR10, c[0x0][0xb24] ;  /* 0x00016480ff0a77ac */ /* 0x000ea60008000800 */
[----:B------:R-:W-:Y:S03]  /*52f0*/  UPRMT UR4, URZ, 0x654, UR4 ;  /* 0x00000654ff047896 */ /* 0x000fe60008000004 */
[----:B------:R-:W3:Y:S01]  /*5300*/  LDS.128 R4, [UR5+0x1b0] ;  /* 0x0001b005ff047984 */ /* 0x000ee20008000c00 */
[----:B------:R-:W-:Y:S01]  /*5310*/  @!PT LDS RZ, [RZ] ;  /* 0x00000000fffff984 */ /* 0x000fe20000000800 */
[----:B------:R-:W-:Y:S01]  /*5320*/  @!PT LDS RZ, [RZ] ;  /* 0x00000000fffff984 */ /* 0x000fe20000000800 */
[----:B------:R-:W-:Y:S01]  /*5330*/  @!PT LDS RZ, [RZ] ;  /* 0x00000000fffff984 */ /* 0x000fe20000000800 */
[----:B------:R-:W-:Y:S01]  /*5340*/  @!PT LDS RZ, [RZ] ;  /* 0x00000000fffff984 */ /* 0x000fe20000000800 */
[----:B------:R4:W-:Y:S07]  /*5350*/  MEMBAR.ALL.CTA ;  /* 0x0000000000007992 */ /* 0x0009ee0000008000 */
[----:B----4-:R-:W4:Y:S02]  /*5360*/  FENCE.VIEW.ASYNC.S ;  /* 0x00000000000073c6 */ /* 0x010f240000000000 */
[----:B----4-:R-:W-:Y:S01]  /*5370*/  SYNCS.ARRIVE.TRANS64.RED.A1T0 RZ, [UR4], RZ ;  /* 0x000000ffffff79a7 */ /* 0x010fe20008100404 */
[----:B---3--:R-:W-:Y:S11]  /*5380*/  LOP3.LUT P0, RZ, R6, 0x1, RZ, 0xc0, !PT ;  /* 0x0000000106ff7812 */ /* 0x008ff6000780c0ff */
[----:B------:R-:W-:Y:S02]  /*5390*/  @!UPT UIADD3 URZ, UPT, UPT, URZ, URZ, URZ ;  /* 0x000000fffffff290 */ /* 0x000fe4000fffe0ff */
[----:B------:R-:W-:Y:S01]  /*53a0*/  VOTEU.ANY UP0, P0 ;  /* 0x0000000000ff7886 */ /* 0x000fe20000000100 */
[----:B------:R-:W-:Y:S01]  /*53b0*/  PLOP3.LUT P3, PT, PT, PT, UP0, 0x80, 0x8 ;  /* 0x000000000008781c */ /* 0x000fe20003f6f008 */
[----:B------:R-:W-:Y:S01]  /*53c0*/  UP2UR UR54, UPR, URZ, 0x1 ;  /* 0x00000001ff367883 */ /* 0x000fe20008000000 */
[----:B------:R-:W-:Y:S02]  /*53d0*/  PLOP3.LUT P1, PT, PT, PT, UP0, 0x80, 0x8 ;  /* 0x000000000008781c */ /* 0x000fe40003f2f008 */
[----:B------:R-:W-:Y:S02]  /*53e0*/  PLOP3.LUT P2, PT, PT, PT, UP0, 0x80, 0x8 ;  /* 0x000000000008781c */ /* 0x000fe40003f4f008 */
[----:B------:R-:W-:Y:S01]  /*53f0*/  PLOP3.LUT P0, PT, PT, PT, UP0, 0x80, 0x8 ;  /* 0x000000000008781c */ /* 0x000fe20003f0f008 */
[----:B--2---:R-:W-:Y:S06]  /*5400*/  UISETP.GE.AND UP0, UPT, UR10, 0x1, UPT ;  /* 0x000000010a00788c */ /* 0x004fec000bf06270 */
[----:B-1----:R-:W-:Y:S02]  /*5410*/  @P3 MOV R2, R4 ;  /* 0x0000000400023202 */ /* 0x002fe40000000f00 */
[----:B------:R-:W-:Y:S02]  /*5420*/  @P1 LOP3.LUT R0, R5, 0xffff, RZ, 0xc0, !PT ;  /* 0x0000ffff05001812 */ /* 0x000fe400078ec0ff */
[----:B------:R-:W-:Y:S02]  /*5430*/  @P2 R2UR UR38, R2 ;  /* 0x00000000022622ca */ /* 0x000fe400000e0000 */
[----:B------:R-:W-:Y:S01]  /*5440*/  @P0 R2UR UR37, R0 ;  /* 0x00000000002502ca */ /* 0x000fe200000e0000 */
[----:B------:R-:W-:Y:S03]  /*5450*/  @!UPT UIADD3 URZ, UPT, UPT, URZ, URZ, URZ ;  /* 0x000000fffffff290 */ /* 0x000fe6000fffe0ff */
[----:B------:R-:W-:Y:S11]  /*5460*/  BRA.U !UP0, `(.L_x_91) ;  /* 0x0000000108cc7547 */ /* 0x000ff6000b800000 */
[----:B------:R-:W1:Y:S01]  /*5470*/  LDCU UR6, c[0x0][0xb20] ;  /* 0x00016400ff0677ac */ /* 0x000e620008000800 */
[----:B------:R-:W2:Y:S01]  /*5480*/  LDCU UR7, c[0x0][0x370] ;  /* 0x00006e00ff0777ac */ /* 0x000ea20008000800 */
[----:B------:R-:W3:Y:S01]  /*5490*/  LDCU UR4, c[0x0][0x374] ;  /* 0x00006e80ff0477ac */ /* 0x000ee20008000800 */
[----:B------:R-:W-:Y:S02]  /*54a0*/  UISETP.NE.AND UP0, UPT, UR58, 0x1, UPT ;  /* 0x000000013a00788c */ /* 0x000fe4000bf05270 */
[----:B------:R-:W-:Y:S02]  /*54b0*/  UIMAD.WIDE.U32 UR12, UR37, UR59, URZ ;  /* 0x0000003b250c72a5 */ /* 0x000fe4000f8e00ff */
[----:B------:R-:W-:Y:S02]  /*54c0*/  UISETP.NE.AND UP1, UPT, UR41, 0x1, UPT ;  /* 0x000000012900788c */ /* 0x000fe4000bf25270 */
[----:B------:R-:W-:Y:S02]  /*54d0*/  UISETP.NE.AND UP2, UPT, UR10, 0x1, UPT ;  /* 0x000000010a00788c */ /* 0x000fe4000bf45270 */
[----:B------:R-:W-:Y:S02]  /*54e0*/  UIMAD.WIDE.U32 UR16, UR38, UR56, URZ ;  /* 0x00000038261072a5 */ /* 0x000fe4000f8e00ff */
[----:B--2---:R-:W-:Y:S02]  /*54f0*/  UIMAD.WIDE.U32 UR14, UR7, UR56, URZ ;  /* 0x00000038070e72a5 */ /* 0x004fe4000f8e00ff */
[----:B---3--:R-:W-:Y:S07]  /*5500*/  UIMAD.WIDE.U32 UR8, UR4, UR59, URZ ;  /* 0x0000003b040872a5 */ /* 0x008fee000f8e00ff */
[----:B------:R-:W-:Y:S02]  /*5510*/  UMOV UR5, UR9 ;  /* 0x0000000900057c82 */ /* 0x000fe40008000000 */
[----:B-1----:R-:W-:Y:S03]  /*5520*/  @UP0 USHF.R.U32.HI UR4, URZ, UR6, UR5 ;  /* 0x00000006ff040299 */ /* 0x002fe60008011605 */
[----:B------:R-:W-:Y:S01]  /*5530*/  UMOV UR5, UR13 ;  /* 0x0000000d00057c82 */ /* 0x000fe20008000000 */
[----:B------:R-:W-:Y:S02]  /*5540*/  UIMAD.WIDE.U32 UR8, UR4, UR42, URZ ;  /* 0x0000002a040872a5 */ /* 0x000fe4000f8e00ff */
[----:B------:R-:W-:Y:S03]  /*5550*/  USHF.R.U32.HI UR6, URZ, UR6, UR5 ;  /* 0x00000006ff067299 */ /* 0x000fe60008011605 */
[----:B------:R-:W-:Y:S01]  /*5560*/  UMOV UR5, UR15 ;  /* 0x0000000f00057c82 */ /* 0x000fe20008000000 */
[----:B------:R-:W-:Y:S02]  /*5570*/  USEL UR6, UR37, UR6, !UP0 ;  /* 0x0000000625067287 */ /* 0x000fe4000c000000 */
[----:B------:R-:W-:Y:S01]  /*5580*/  @UP1 USHF.R.U32.HI UR7, URZ, UR57, UR5 ;  /* 0x00000039ff071299 */ /* 0x000fe20008011605 */
[----:B------:R-:W-:Y:S02]  /*5590*/  UMOV UR8, UR9 ;  /* 0x0000000900087c82 */ /* 0x000fe40008000000 */
[----:B------:R-:W-:Y:S01]  /*55a0*/  UMOV UR5, UR17 ;  /* 0x0000001100057c82 */ /* 0x000fe20008000000 */
[----:B------:R-:W-:Y:S02]  /*55b0*/  UIMAD.WIDE.U32 UR12, UR7, UR42, URZ ;  /* 0x0000002a070c72a5 */ /* 0x000fe4000f8e00ff */
[----:B------:R-:W-:Y:S02]  /*55c0*/  @UP2 USHF.R.U32.HI UR4, URZ, UR43, UR8 ;  /* 0x0000002bff042299 */ /* 0x000fe40008011608 */
[----:B------:R-:W-:Y:S02]  /*55d0*/  USHF.R.U32.HI UR5, URZ, UR57, UR5 ;  /* 0x00000039ff057299 */ /* 0x000fe40008011605 */
[----:B------:R-:W-:Y:S02]  /*55e0*/  UIMAD UR4, UR10, UR4, URZ ;  /* 0x000000040a0472a4 */ /* 0x000fe4000f8e02ff */
[----:B------:R-:W-:Y:S02]  /*55f0*/  USEL UR5, UR38, UR5, !UP1 ;  /* 0x0000000526057287 */ /* 0x000fe4000c800000 */
[----:B------:R-:W-:Y:S01]  /*5600*/  UISETP.GE.AND UP0, UPT, UR6, UR4, UPT ;  /* 0x000000040600728c */ /* 0x000fe2000bf06270 */
[----:B------:R-:W-:Y:S01]  /*5610*/  UMOV UR8, UR13 ;  /* 0x0000000d00087c82 */ /* 0x000fe20008000000 */
[----:B------:R-:W-:Y:S02]  /*5620*/  UIMAD.WIDE.U32 UR12, UR6, UR42, URZ ;  /* 0x0000002a060c72a5 */ /* 0x000fe4000f8e00ff */
[----:B------:R-:W-:Y:S04]  /*5630*/  @UP2 USHF.R.U32.HI UR7, URZ, UR43, UR8 ;  /* 0x0000002bff072299 */ /* 0x000fe80008011608 */
[----:B------:R-:W-:Y:S01]  /*5640*/  UIMAD UR8, UR10, UR7, URZ ;  /* 0x000000070a0872a4 */ /* 0x000fe2000f8e02ff */
[----:B------:R-:W-:Y:S03]  /*5650*/  UMOV UR4, UR13 ;  /* 0x0000000d00047c82 */ /* 0x000fe60008000000 */
[----:B------:R-:W-:Y:S02]  /*5660*/  UISETP.GE.OR UP0, UPT, UR5, UR8, UP0 ;  /* 0x000000080500728c */ /* 0x000fe40008706670 */
[----:B------:R-:W-:Y:S02]  /*5670*/  USHF.R.U32.HI UR4, URZ, UR43, UR4 ;  /* 0x0000002bff047299 */ /* 0x000fe40008011604 */
[----:B------:R-:W-:Y:S02]  /*5680*/  UIMAD.WIDE.U32 UR8, UR5, UR42, URZ ;  /* 0x0000002a050872a5 */ /* 0x000fe4000f8e00ff */
[----:B------:R-:W-:Y:S02]  /*5690*/  USEL UR12, UR6, UR4, !UP2 ;  /* 0x00000004060c7287 */ /* 0x000fe4000d000000 */
[----:B------:R-:W-:Y:S02]  /*56a0*/  UIADD3 UR8, UPT, UPT, -UR5, URZ, URZ ;  /* 0x000000ff05087290 */ /* 0x000fe4000fffe1ff */
[----:B------:R-:W-:Y:S01]  /*56b0*/  UIADD3 UR11, UPT, UPT, -UR12, URZ, URZ ;  /* 0x000000ff0c0b7290 */ /* 0x000fe2000fffe1ff */
[----:B------:R-:W-:Y:S01]  /*56c0*/  @!UP0 UMOV UR4, UR9 ;  /* 0x0000000900048c82 */ /* 0x000fe20008000000 */
[----:B------:R-:W-:Y:S02]  /*56d0*/  UIADD3 UR9, UPT, UPT, -UR6, URZ, URZ ;  /* 0x000000ff06097290 */ /* 0x000fe4000fffe1ff */
[----:B------:R-:W-:Y:S02]  /*56e0*/  @!UP0 USHF.R.U32.HI UR4, URZ, UR43, UR4 ;  /* 0x0000002bff048299 */ /* 0x000fe40008011604 */
[----:B------:R-:W-:Y:S02]  /*56f0*/  UIMAD UR11, UR10, UR11, UR6 ;  /* 0x0000000b0a0b72a4 */ /* 0x000fe4000f8e0206 */
[----:B------:R-:W-:Y:S04]  /*5700*/  @!UP0 USEL UR4, UR5, UR4, !UP2 ;  /* 0x0000000405048287 */ /* 0x000fe8000d000000 */
[----:B------:R-:W-:Y:S02]  /*5710*/  @!UP0 UIMAD UR11, UR7, UR11, UR4 ;  /* 0x0000000b070b82a4 */ /* 0x000fe4000f8e0204 */
[----:B------:R-:W-:Y:S02]  /*5720*/  @!UP0 UIADD3 UR12, UPT, UPT, UR12, -UR4, URZ ;  /* 0x800000040c0c8290 */ /* 0x000fe4000fffe0ff */
[----:B------:R-:W-:Y:S02]  /*5730*/  UIMAD UR7, UR41, UR8, UR38 ;  /* 0x00000008290772a4 */ /* 0x000fe4000f8e0226 */
[----:B------:R-:W-:Y:S02]  /*5740*/  @!UP0 UIMAD UR6, UR12, UR10, UR5 ;  /* 0x0000000a0c0682a4 */ /* 0x000fe4000f8e0205 */
[----:B------:R-:W-:Y:S01]  /*5750*/  UIMAD UR4, UR58, UR9, UR37 ;  /* 0x000000093a0472a4 */ /* 0x000fe2000f8e0225 */
[----:B------:R-:W-:Y:S02]  /*5760*/  @!UP0 UMOV UR5, UR11 ;  /* 0x0000000b00058c82 */ /* 0x000fe40008000000 */
[----:B------:R-:W-:Y:S02]  /*5770*/  UIMAD UR38, UR5, UR41, UR7 ;  /* 0x00000029052672a4 */ /* 0x000fe4000f8e0207 */
[----:B------:R-:W-:Y:S11]  /*5780*/  UIMAD UR37, UR6, UR58, UR4 ;  /* 0x0000003a062572a4 */ /* 0x000ff6000f8e0204 */
[----:B------:R-:W-:Y:S01]  /*5790*/  @!UPT UIADD3 URZ, UPT, UPT, URZ, URZ, URZ ;  /* 0x000000fffffff290 */ /* 0x000fe2000fffe0ff */
.L_x_91:
[----:B------:R-:W-:Y:S02]  /*57a0*/  UISETP.NE.AND UP0, UPT, UR40, 0x1, UPT ;  /* 0x000000012800788c */ /* 0x000fe4000bf05270 */
[----:B------:R-:W-:Y:S02]  /*57b0*/  UISETP.NE.AND UP1, UPT, UR54, URZ, UPT ;  /* 0x000000ff3600728c */ /* 0x000fe4000bf25270 */
[----:B------:R-:W-:Y:S04]  /*57c0*/  UIADD3 UR48, UPT, UPT, UR18, 0x1, URZ ;  /* 0x0000000112307890 */ /* 0x000fe8000fffe0ff */
[----:B------:R-:W-:Y:S02]  /*57d0*/  PLOP3.LUT P1, PT, PT, PT, UP1, 0x80, 0x8 ;  /* 0x000000000008781c */ /* 0x000fe40003f2f018 */
[----:B------:R-:W-:Y:S01]  /*57e0*/  PLOP3.LUT P0, PT, PT, PT, UP1, 0x80, 0x8 ;  /* 0x000000000008781c */ /* 0x000fe20003f0f018 */
[----:B------:R-:W1:Y:S01]  /*57f0*/  @!UP0 LDCU.128 UR12, c[0x0][0xb10] ;  /* 0x00016200ff0c87ac */ /* 0x000e620008000c00 */
[----:B------:R-:W2:Y:S09]  /*5800*/  @!UP0 LDCU UR5, c[0x0][0xb0c] ;  /* 0x00016180ff0587ac */ /* 0x000eb20008000800 */
[----:B------:R-:W-:Y:S01]  /*5810*/  @P1 SHF.R.U32.HI R4, RZ, 0x10, R5 ;  /* 0x00000010ff041819 */ /* 0x000fe20000011605 */
[----:B------:R-:W3:Y:S03]  /*5820*/  @!UP0 LDCU UR10, c[0x0][0xb20] ;  /* 0x00016400ff0a87ac */ /* 0x000ee60008000800 */
[----:B------:R-:W-:Y:S01]  /*5830*/  @P0 R2UR UR55, R4 ;  /* 0x00000000043702ca */ /* 0x000fe200000e0000 */
[----:B-1----:R-:W-:Y:S02]  /*5840*/  UIMAD.WIDE.U32 UR8, UR38, UR12, URZ ;  /* 0x0000000c260872a5 */ /* 0x002fe4000f8e00ff */
[----:B------:R-:W-:Y:S02]  /*5850*/  UIMAD.WIDE.U32 UR6, UR37, UR15, URZ ;  /* 0x0000000f250672a5 */ /* 0x000fe4000f8e00ff */
[----:B------:R-:W-:Y:S03]  /*5860*/  @!UP0 UISETP.NE.AND UP1, UPT, UR14, 0x1, UPT ;  /* 0x000000010e00888c */ /* 0x000fe6000bf25270 */
[----:B------:R-:W-:Y:S01]  /*5870*/  @!UP0 UMOV UR4, UR9 ;  /* 0x0000000900048c82 */ /* 0x000fe20008000000 */
[----:B--2---:R-:W-:Y:S02]  /*5880*/  @!UP0 UISETP.NE.AND UP2, UPT, UR5, 0x1, UPT ;  /* 0x000000010500888c */ /* 0x004fe4000bf45270 */
[----:B------:R-:W-:Y:S01]  /*5890*/  @!UP0 USHF.R.U32.HI UR4, URZ, UR13, UR4 ;  /* 0x0000000dff048299 */ /* 0x000fe20008011604 */
[----:B------:R-:W-:Y:S02]  /*58a0*/  @!UP0 UMOV UR6, UR7 ;  /* 0x0000000700068c82 */ /* 0x000fe40008000000 */
[----:B---3--:R-:W-:Y:S02]  /*58b0*/  @!UP0 USHF.R.U32.HI UR6, URZ, UR10, UR6 ;  /* 0x0000000aff068299 */ /* 0x008fe40008011606 */
[----:B------:R-:W-:Y:S02]  /*58c0*/  @!UP0 USEL UR7, UR38, UR4, !UP2 ;  /* 0x0000000426078287 */ /* 0x000fe4000d000000 */
[----:B------:R-:W-:Y:S04]  /*58d0*/  @!UP0 USEL UR6, UR37, UR6, !UP1 ;  /* 0x0000000625068287 */ /* 0x000fe8000c800000 */
[----:B------:R-:W-:Y:S02]  /*58e0*/  @!UP0 UIADD3 UR4, UPT, UPT, -UR7, UR6, URZ ;  /* 0x0000000607048290 */ /* 0x000fe4000fffe1ff */
[----:B------:R-:W-:Y:S02]  /*58f0*/  @!UP0 UIADD3 UR6, UPT, UPT, UR7, -UR6, URZ ;  /* 0x8000000607068290 */ /* 0x000fe4000fffe0ff */
[----:B------:R-:W-:Y:S02]  /*5900*/  UIADD3 UR7, UPT, UPT, UR39, 0x200, URZ ;  /* 0x0000020027077890 */ /* 0x000fe4000fffe0ff */
[----:B------:R-:W-:Y:S02]  /*5910*/  @!UP0 UIMAD UR38, UR4, UR5, UR38 ;  /* 0x00000005042682a4 */ /* 0x000fe4000f8e0226 */
[----:B------:R-:W-:Y:S02]  /*5920*/  @!UP0 UIMAD UR37, UR6, UR14, UR37 ;  /* 0x0000000e062582a4 */ /* 0x000fe4000f8e0225 */
[----:B------:R-:W-:Y:S09]  /*5930*/  ULOP3.LUT UP0, URZ, UR7, 0x1b0, URZ, 0xc0, !UPT ;  /* 0x000001b007ff7892 */ /* 0x000ff2000f80c0ff */
[----:B------:R-:W-:Y:S05]  /*5940*/  BRA.U !UP0, `(.L_x_92) ;  /* 0x00000001087c7547 */ /* 0x000fea000b800000 */
[----:B------:R-:W1:Y:S01]  /*5950*/  LDCU.64 UR8, c[0x4][0x80] ;  /* 0x01001000ff0877ac */ /* 0x000e620008000a00 */
[----:B------:R-:W-:Y:S01]  /*5960*/  MOV R17, 0x0 ;  /* 0x0000000000117802 */ /* 0x000fe20000000f00 */
[----:B------:R-:W-:Y:S02]  /*5970*/  HFMA2 R12, -RZ, RZ, 0, 5.9604644775390625e-08 ;  /* 0x00000001ff0c7431 */ /* 0x000fe400000001ff */
[----:B------:R-:W-:Y:S01]  /*5980*/  IMAD.MOV.U32 R8, RZ, RZ, 0x70 ;  /* 0x00000070ff087424 */ /* 0x000fe200078e00ff */
[----:B------:R2:W3:Y:S01]  /*5990*/  LDC.64 R2, c[0x4][R17] ;  /* 0x0100000011027b82 */ /* 0x0004e20000000a00 */
[----:B------:R-:W4:Y:S01]  /*59a0*/  LDCU.64 UR6, c[0x4][0x88] ;  /* 0x01001100ff0677ac */ /* 0x000f220008000a00 */
[----:B------:R-:W-:Y:S01]  /*59b0*/  IMAD.MOV.U32 R13, RZ, RZ, RZ ;  /* 0x000000ffff0d7224 */ /* 0x000fe200078e00ff */
[----:B------:R-:W2:Y:S01]  /*59c0*/  LDCU.64 UR4, c[0x4][0x8] ;  /* 0x01000100ff0477ac */ /* 0x000ea20008000a00 */
[----:B-1----:R-:W-:Y:S01]  /*59d0*/  MOV R5, UR9 ;  /* 0x0000000900057c02 */ /* 0x002fe20008000f00 */
[----:B------:R-:W-:Y:S01]  /*59e0*/  IMAD.U32 R4, RZ, RZ, UR8 ;  /* 0x00000008ff047e24 */ /* 0x000fe2000f8e00ff */
[----:B----4-:R-:W-:Y:S01]  /*59f0*/  MOV R7, UR7 ;  /* 0x0000000700077c02 */ /* 0x010fe20008000f00 */
[----:B------:R-:W-:Y:S01]  /*5a00*/  IMAD.U32 R6, RZ, RZ, UR6 ;  /* 0x00000006ff067e24 */ /* 0x000fe2000f8e00ff */
[----:B--2---:R-:W-:Y:S01]  /*5a10*/  MOV R11, UR5 ;  /* 0x00000005000b7c02 */ /* 0x004fe20008000f00 */
[----:B------:R-:W-:Y:S02]  /*5a20*/  IMAD.U32 R10, RZ, RZ, UR4 ;  /* 0x00000004ff0a7e24 */ /* 0x000fe4000f8e00ff */
[----:B------:R-:W-:Y:S07]  /*5a30*/  LEPC R20, `(.L_x_93) ;  /* 0x000000001014794e */ /* 0x000fee0000000000 */
[----:B---3-5:R-:W-:Y:S05]  /*5a40*/  CALL.ABS.NOINC R2 ;  /* 0x0000000002007343 */ /* 0x028fea0003c00000 */
.L_x_93:
[----:B------:R-:W1:Y:S01]  /*5a50*/  LDCU.64 UR8, c[0x4][0x80] ;  /* 0x01001000ff0877ac */ /* 0x000e620008000a00 */
[----:B------:R2:W3:Y:S01]  /*5a60*/  LDC.64 R2, c[0x4][R17] ;  /* 0x0100000011027b82 */ /* 0x0004e20000000a00 */
[----:B------:R-:W-:Y:S02]  /*5a70*/  HFMA2 R12, -RZ, RZ, 0, 5.9604644775390625e-08 ;  /* 0x00000001ff0c7431 */ /* 0x000fe400000001ff */
[----:B------:R-:W-:Y:S02]  /*5a80*/  IMAD.MOV.U32 R8, RZ, RZ, 0x70 ;  /* 0x00000070ff087424 */ /* 0x000fe400078e00ff */
[----:B------:R-:W-:Y:S01]  /*5a90*/  IMAD.MOV.U32 R13, RZ, RZ, RZ ;  /* 0x000000ffff0d7224 */ /* 0x000fe200078e00ff */
[----:B------:R-:W4:Y:S01]  /*5aa0*/  LDCU.64 UR6, c[0x4][0x88] ;  /* 0x01001100ff0677ac */ /* 0x000f220008000a00 */
[----:B------:R-:W5:Y:S01]  /*5ab0*/  LDCU.64 UR4, c[0x4][0x8] ;  /* 0x01000100ff0477ac */ /* 0x000f620008000a00 */
[----:B-1----:R-:W-:Y:S02]  /*5ac0*/  MOV R4, UR8 ;  /* 0x0000000800047c02 */ /* 0x002fe40008000f00 */
[----:B------:R-:W-:Y:S02]  /*5ad0*/  MOV R5, UR9 ;  /* 0x0000000900057c02 */ /* 0x000fe40008000f00 */
[----:B----4-:R-:W-:Y:S01]  /*5ae0*/  MOV R7, UR7 ;  /* 0x0000000700077c02 */ /* 0x010fe20008000f00 */
[----:B------:R-:W-:Y:S01]  /*5af0*/  IMAD.U32 R6, RZ, RZ, UR6 ;  /* 0x00000006ff067e24 */ /* 0x000fe2000f8e00ff */
[----:B-----5:R-:W-:Y:S01]  /*5b00*/  MOV R11, UR5 ;  /* 0x00000005000b7c02 */ /* 0x020fe20008000f00 */
[----:B--2---:R-:W-:Y:S02]  /*5b10*/  IMAD.U32 R10, RZ, RZ, UR4 ;  /* 0x00000004ff0a7e24 */ /* 0x004fe4000f8e00ff */
[----:B------:R-:W-:Y:S07]  /*5b20*/  LEPC R20, `(.L_x_92) ;  /* 0x000000001014794e */ /* 0x000fee0000000000 */
[----:B---3--:R-:W-:Y:S05]  /*5b30*/  CALL.ABS.NOINC R2 ;  /* 0x0000000002007343 */ /* 0x008fea0003c00000 */
.L_x_92:
[----:B------:R-:W-:Y:S01]  /*5b40*/  PLOP3.LUT P1, PT, PT, PT, PT, 0x8, 0x80 ;  /* 0x000000000080781c */ /* 0x000fe20003f2e170 */
[----:B------:R-:W2:Y:S01]  /*5b50*/  LDL R2, [R1+0x4c] ;  /* 0x00004c0001027983 */ /* 0x000ea20000100800 */
[----:B------:R-:W1:Y:S03]  /*5b60*/  LDC.64 R6, c[0x0][0x890] ;  /* 0x00022400ff067b82 */ /* 0x000e660000000a00 */
[----:B------:R3:W5:Y:S05]  /*5b70*/  LDL R17, [R1+0x44] ;  /* 0x0000440001117983 */ /* 0x00076a0000100800 */
[----:B------:R-:W4:Y:S01]  /*5b80*/  LDC.64 R8, c[0x0][0x8b0] ;  /* 0x00022c00ff087b82 */ /* 0x000f220000000a00 */
[----:B------:R-:W1:Y:S01]  /*5b90*/  S2R R3, SR_TID.X ;  /* 0x0000000000037919 */ /* 0x000e620000002100 */
[----:B--2---:R-:W-:Y:S02]  /*5ba0*/  R2UR UR4, R2 ;  /* 0x00000000020472ca */ /* 0x004fe400000e0000 */
[----:B-1----:R-:W-:Y:S02]  /*5bb0*/  ISETP.NE.U32.AND P3, PT, R6, RZ, PT ;  /* 0x000000ff0600720c */ /* 0x002fe40003f65070 */
[----:B----4-:R-:W-:Y:S02]  /*5bc0*/  ISETP.NE.U32.AND P4, PT, R8, RZ, PT ;  /* 0x000000ff0800720c */ /* 0x010fe40003f85070 */
[----:B------:R-:W-:Y:S02]  /*5bd0*/  ISETP.NE.AND.EX P3, PT, R7, RZ, PT, P3 ;  /* 0x000000ff0700720c */ /* 0x000fe40003f65330 */
[----:B------:R-:W-:Y:S05]  /*5be0*/  ISETP.NE.AND.EX P4, PT, R9, RZ, PT, P4 ;  /* 0x000000ff0900720c */ /* 0x000fea0003f85340 */
[----:B------:R-:W-:Y:S06]  /*5bf0*/  UISETP.NE.AND UP1, UPT, UR4, URZ, UPT ;  /* 0x000000ff0400728c */ /* 0x000fec000bf25270 */
[----:B------:R-:W-:Y:S05]  /*5c00*/  PLOP3.LUT P0, PT, PT, PT, UP1, 0x80, 0x8 ;  /* 0x000000000008781c */ /* 0x000fea0003f0f018 */
[----:B------:R-:W1:Y:S08]  /*5c10*/  @UP1 LDCU.64 UR4, c[0x0][0x888] ;  /* 0x00011100ff0417ac */ /* 0x000e700008000a00 */
[----:B------:R-:W-:Y:S01]  /*5c20*/  @P0 PLOP3.LUT P1, PT, P3, PT, PT, 0x80, 0x8 ;  /* 0x000000000008081c */ /* 0x000fe20001f2f070 */
[----:B-1----:R-:W-:Y:S04]  /*5c30*/  @UP1 UISETP.NE.U32.AND UP0, UPT, UR4, URZ, UPT ;  /* 0x000000ff0400128c */ /* 0x002fe8000bf05070 */
[----:B------:R-:W-:Y:S04]  /*5c40*/  @UP1 UISETP.NE.AND.EX UP0, UPT, UR5, URZ, UPT, UP0 ;  /* 0x000000ff0500128c */ /* 0x000fe8000bf05300 */
[----:B------:R-:W-:Y:S01]  /*5c50*/  @UP1 USEL UR4, URZ, 0xffffffff, UP0 ;  /* 0xffffffffff041887 */ /* 0x000fe20008000000 */
[----:B---3--:R-:W-:Y:S11]  /*5c60*/  @!P3 BRA `(.L_x_94) ;  /* 0x00000000003cb947 */ /* 0x008ff60003800000 */
[----:B------:R-:W1:Y:S01]  /*5c70*/  LDC.64 R4, c[0x0][0x888] ;  /* 0x00022200ff047b82 */ /* 0x000e620000000a00 */
[----:B------:R-:W2:Y:S01]  /*5c80*/  LDCU.64 UR6, c[0x0][0x358] ;  /* 0x00006b00ff0677ac */ /* 0x000ea20008000a00 */
[----:B------:R-:W-:Y:S01]  /*5c90*/  IMAD.MOV.U32 R2, RZ, RZ, 0x1 ;  /* 0x00000001ff027424 */ /* 0x000fe200078e00ff */
[----:B-1----:R-:W-:Y:S04]  /*5ca0*/  ISETP.NE.U32.AND P2, PT, R4, RZ, PT ;  /* 0x000000ff0400720c */ /* 0x002fe80003f45070 */
[----:B------:R-:W-:Y:S11]  /*5cb0*/  ISETP.NE.AND.EX P2, PT, R5, RZ, PT, P2 ;  /* 0x000000ff0500720c */ /* 0x000ff60003f45320 */
[----:B------:R-:W-:Y:S02]  /*5cc0*/  @!UPT UIADD3 URZ, UPT, UPT, URZ, URZ, URZ ;  /* 0x000000fffffff290 */ /* 0x000fe4000fffe0ff */
[----:B------:R-:W1:Y:S01]  /*5cd0*/  @P2 LDC.64 R4, c[0x0][0x888] ;  /* 0x00022200ff042b82 */ /* 0x000e620000000a00 */
[----:B------:R-:W-:Y:S04]  /*5ce0*/  @P2 IMAD R0, R6, UR36, RZ ;  /* 0x0000002406002c24 */ /* 0x000fe8000f8e02ff */
[----:B-1----:R-:W-:Y:S04]  /*5cf0*/  @P2 IMAD.WIDE R4, R0, 0x4, R4 ;  /* 0x0000000400042825 */ /* 0x002fe800078e0204 */
[----:B------:R-:W-:Y:S01]  /*5d00*/  IMAD.MOV.U32 R0, RZ, RZ, 0x1 ;  /* 0x00000001ff007424 */ /* 0x000fe200078e00ff */
[----:B--2--5:R1:W5:Y:S04]  /*5d10*/  @P2 LDG.E R157, desc[UR6][R4.64] ;  /* 0x00000006049d2981 */ /* 0x024368000c1e1900 */
[----:B------:R-:W-:Y:S04]  /*5d20*/  @P2 PRMT R17, R0, 0x7610, R17 ;  /* 0x0000761000112816 */ /* 0x000fe80000000011 */
[----:B------:R-:W-:Y:S05]  /*5d30*/  @!P2 PRMT R17, R2, 0x7610, R17 ;  /* 0x000076100211a816 */ /* 0x000fea0000000011 */
[----:B------:R1:W-:Y:S02]  /*5d40*/  STL.S16 [R1+0x44], R17 ;  /* 0x0000441101007387 */ /* 0x0003e40000100600 */
[----:B-1----:R-:W2:Y:S02]  /*5d50*/  @!P2 LDC R157, c[0x0][0x880] ;  /* 0x00022000ff9dab82 */ /* 0x002ea40000000800 */
.L_x_94:
[----:B------:R-:W-:Y:S05]  /*5d60*/  @!P4 BRA `(.L_x_95) ;  /* 0x000000000028c947 */ /* 0x000fea0003800000 */
[----:B------:R-:W1:Y:S01]  /*5d70*/  LDC.64 R4, c[0x0][0x8a8] ;  /* 0x00022a00ff047b82 */ /* 0x000e620000000a00 */
[----:B------:R-:W3:Y:S01]  /*5d80*/  LDCU.64 UR6, c[0x0][0x358] ;  /* 0x00006b00ff0677ac */ /* 0x000ee20008000a00 */
[----:B-1----:R-:W-:Y:S04]  /*5d90*/  ISETP.NE.U32.AND P2, PT, R4, RZ, PT ;  /* 0x000000ff0400720c */ /* 0x002fe80003f45070 */
[----:B------:R-:W-:Y:S11]  /*5da0*/  ISETP.NE.AND.EX P2, PT, R5, RZ, PT, P2 ;  /* 0x000000ff0500720c */ /* 0x000ff60003f45320 */
[----:B------:R-:W-:Y:S02]  /*5db0*/  @!UPT UIADD3 URZ, UPT, UPT, URZ, URZ, URZ ;  /* 0x000000fffffff290 */ /* 0x000fe4000fffe0ff */
[----:B------:R-:W1:Y:S01]  /*5dc0*/  @P2 LDC.64 R4, c[0x0][0x8a8] ;  /* 0x00022a00ff042b82 */ /* 0x000e620000000a00 */
[----:B------:R-:W-:Y:S04]  /*5dd0*/  @P2 IMAD R0, R8, UR36, RZ ;  /* 0x0000002408002c24 */ /* 0x000fe8000f8e02ff */
[----:B-1----:R-:W-:Y:S05]  /*5de0*/  @P2 IMAD.WIDE R4, R0, 0x4, R4 ;  /* 0x0000000400042825 */ /* 0x002fea00078e0204 */
[----:B---3-5:R1:W5:Y:S02]  /*5df0*/  @P2 LDG.E R155, desc[UR6][R4.64] ;  /* 0x00000006049b2981 */ /* 0x028364000c1e1900 */
[----:B-1----:R-:W3:Y:S02]  /*5e00*/  @!P2 LDC R155, c[0x0][0x8a0] ;  /* 0x00022800ff9bab82 */ /* 0x002ee40000000800 */
.L_x_95:
[----:B--2--5:R-:W-:Y:S01]  /*5e10*/  @P0 FSETP.NEU.AND P4, PT, R157, RZ, PT ;  /* 0x000000ff9d00020b */ /* 0x024fe20003f8d000 */
[----:B------:R-:W-:Y:S01]  /*5e20*/  IMAD.U32 R2, RZ, RZ, UR4 ;  /* 0x00000004ff027e24 */ /* 0x000fe2000f8e00ff */
[----:B------:R-:W-:Y:S01]  /*5e30*/  @P0 LOP3.LUT P2, RZ, R17, 0xff, RZ, 0xc0, !PT ;  /* 0x000000ff11ff0812 */ /* 0x000fe2000784c0ff */
[----:B------:R-:W-:Y:S01]  /*5e40*/  IMAD.U32 R5, RZ, RZ, UR44 ;  /* 0x0000002cff057e24 */ /* 0x000fe2000f8e00ff */
[----:B------:R-:W-:Y:S01]  /*5e50*/  @P0 SEL R0, RZ, 0xffffffff, P4 ;  /* 0xffffffffff000807 */ /* 0x000fe20002000000 */
[C---:B------:R-:W-:Y:S01]  /*5e60*/  IMAD.SHL.U32 R4, R3.reuse, 0x4, RZ ;  /* 0x0000000403047824 */ /* 0x040fe200078e00ff */
[----:B------:R-:W-:Y:S01]  /*5e70*/  BSSY B1, `(.L_x_96) ;  /* 0x00000a6000017945 */ /* 0x000fe20003800000 */
[----:B------:R-:W-:Y:S02]  /*5e80*/  PLOP3.LUT P5, PT, PT, PT, PT, 0x8, 0x80 ;  /* 0x000000000080781c */ /* 0x000fe40003fae170 */
[----:B------:R-:W-:Y:S02]  /*5e90*/  CS2R R250, SRZ ;  /* 0x0000000000fa7805 */ /* 0x000fe4000001ff00 */
[----:B------:R-:W-:Y:S01]  /*5ea0*/  @P1 SEL R0, R2, R0, !P2 ;  /* 0x0000000002001207 */ /* 0x000fe20005000000 */
[----:B------:R-:W-:Y:S01]  /*5eb0*/  IMAD.SHL.U32 R2, R3, 0x20, RZ ;  /* 0x0000002003027824 */ /* 0x000fe200078e00ff */
[C---:B------:R-:W-:Y:S02]  /*5ec0*/  LEA R9, R5.reuse, UR39, 0x3 ;  /* 0x0000002705097c11 */ /* 0x040fe4000f8e18ff */
[----:B------:R-:W-:Y:S02]  /*5ed0*/  CS2R R248, SRZ ;  /* 0x0000000000f87805 */ /* 0x000fe4000001ff00 */
[----:B------:R-:W-:Y:S02]  /*5ee0*/  @P0 LOP3.LUT R0, R0, 0x1, RZ, 0xc0, !PT ;  /* 0x0000000100000812 */ /* 0x000fe400078ec0ff */
[----:B------:R-:W-:Y:S02]  /*5ef0*/  CS2R R242, SRZ ;  /* 0x0000000000f27805 */ /* 0x000fe4000001ff00 */
[----:B------:R-:W-:Y:S02]  /*5f00*/  CS2R R240, SRZ ;  /* 0x0000000000f07805 */ /* 0x000fe4000001ff00 */
[----:B------:R-:W-:Y:S02]  /*5f10*/  CS2R R238, SRZ ;  /* 0x0000000000ee7805 */ /* 0x000fe4000001ff00 */
[----:B------:R-:W-:Y:S01]  /*5f20*/  ISETP.NE.U32.OR P6, PT, R0, 0x1, !P0 ;  /* 0x000000010000780c */ /* 0x000fe200047c5470 */
[----:B------:R-:W-:Y:S01]  /*5f30*/  IMAD.U32 R0, RZ, RZ, UR53 ;  /* 0x00000035ff007e24 */ /* 0x000fe2000f8e00ff */
[----:B------:R-:W-:Y:S02]  /*5f40*/  CS2R R236, SRZ ;  /* 0x0000000000ec7805 */ /* 0x000fe4000001ff00 */
[----:B------:R-:W-:Y:S02]  /*5f50*/  CS2R R234, SRZ ;  /* 0x0000000000ea7805 */ /* 0x000fe4000001ff00 */
[----:B------:R-:W-:Y:S02]  /*5f60*/  P2R R6, PR, RZ, 0x40 ;  /* 0x00000040ff067803 */ /* 0x000fe40000000000 */
[----:B------:R-:W-:Y:S02]  /*5f70*/  CS2R R232, SRZ ;  /* 0x0000000000e87805 */ /* 0x000fe4000001ff00 */
[----:B------:R-:W-:Y:S02]  /*5f80*/  LOP3.LUT R8, R0, 0x1, RZ, 0x3c, !PT ;  /* 0x0000000100087812 */ /* 0x000fe400078e3cff */
[----:B------:R-:W-:Y:S02]  /*5f90*/  CS2R R230, SRZ ;  /* 0x0000000000e67805 */ /* 0x000fe4000001ff00 */
[----:B------:R-:W-:Y:S01]  /*5fa0*/  LOP3.LUT R0, R2, 0xc0, RZ, 0xc0, !PT ;  /* 0x000000c002007812 */ /* 0x000fe200078ec0ff */
[----:B------:R1:W-:Y:S01]  /*5fb0*/  STL [R1+0x48], R6 ;  /* 0x0000480601007387 */ /* 0x0003e20000100800 */
[----:B------:R-:W-:Y:S02]  /*5fc0*/  CS2R R228, SRZ ;  /* 0x0000000000e47805 */ /* 0x000fe4000001ff00 */
[----:B------:R-:W-:Y:S02]  /*5fd0*/  CS2R R222, SRZ ;  /* 0x0000000000de7805 */ /* 0x000fe4000001ff00 */
[----:B------:R-:W-:Y:S01]  /*5fe0*/  LOP3.LUT R0, R0, 0x18, R4, 0xf8, !PT ;  /* 0x0000001800007812 */ /* 0x000fe200078ef804 */
[----:B------:R2:W-:Y:S01]  /*5ff0*/  STL [R1+0x38], RZ ;  /* 0x000038ff01007387 */ /* 0x0005e20000100800 */
[----:B------:R-:W-:Y:S01]  /*6000*/  IMAD.U32 R4, RZ, RZ, UR45 ;  /* 0x0000002dff047e24 */ /* 0x000fe2000f8e00ff */
[----:B------:R-:W-:Y:S02]  /*6010*/  CS2R R220, SRZ ;  /* 0x0000000000dc7805 */ /* 0x000fe4000001ff00 */
[----:B------:R-:W-:Y:S01]  /*6020*/  LOP3.LUT R0, R0, 0xf20, R2, 0xf8, !PT ;  /* 0x00000f2000007812 */ /* 0x000fe200078ef802 */
[----:B------:R2:W-:Y:S01]  /*6030*/  STL [R1+0x3c], RZ ;  /* 0x00003cff01007387 */ /* 0x0005e20000100800 */
[----:B------:R-:W-:Y:S01]  /*6040*/  IMAD.U32 R2, RZ, RZ, UR52 ;  /* 0x00000034ff027e24 */ /* 0x000fe2000f8e00ff */
[----:B------:R-:W-:Y:S02]  /*6050*/  LEA R7, R4, UR39, 0x3 ;  /* 0x0000002704077c11 */ /* 0x000fe4000f8e18ff */
[----:B------:R-:W-:Y:S01]  /*6060*/  CS2R R218, SRZ ;  /* 0x0000000000da7805 */ /* 0x000fe2000001ff00 */
[----:B------:R2:W-:Y:S01]  /*6070*/  STL [R1+0x30], RZ ;  /* 0x000030ff01007387 */ /* 0x0005e20000100800 */
[----:B------:R-:W-:Y:S02]  /*6080*/  LEA R0, R0, UR39, 0x1 ;  /* 0x0000002700007c11 */ /* 0x000fe4000f8e08ff */
[----:B------:R-:W-:Y:S02]  /*6090*/  CS2R R216, SRZ ;  /* 0x0000000000d87805 */ /* 0x000fe4000001ff00 */
[----:B------:R-:W-:Y:S01]  /*60a0*/  CS2R R210, SRZ ;  /* 0x0000000000d27805 */ /* 0x000fe2000001ff00 */
[----:B------:R2:W-:Y:S01]  /*60b0*/  STL [R1+0x34], RZ ;  /* 0x000034ff01007387 */ /* 0x0005e20000100800 */
[----:B------:R-:W-:Y:S01]  /*60c0*/  CS2R R208, SRZ ;  /* 0x0000000000d07805 */ /* 0x000fe2000001ff00 */
[----:B------:R-:W-:Y:S01]  /*60d0*/  IMAD R0, R5, 0xa000, R0 ;  /* 0x0000a00005007824 */ /* 0x000fe200078e0200 */
[----:B------:R-:W-:Y:S01]  /*60e0*/  CS2R R206, SRZ ;  /* 0x0000000000ce7805 */ /* 0x000fe2000001ff00 */
[----:B------:R2:W-:Y:S01]  /*60f0*/  STL [R1+0x28], RZ ;  /* 0x000028ff01007387 */ /* 0x0005e20000100800 */
[----:B------:R-:W-:Y:S01]  /*6100*/  IMAD.SHL.U32 R5, R3, 0x10, RZ ;  /* 0x0000001003057824 */ /* 0x000fe200078e00ff */
[----:B------:R-:W-:Y:S02]  /*6110*/  CS2R R204, SRZ ;  /* 0x0000000000cc7805 */ /* 0x000fe4000001ff00 */
[----:B------:R-:W-:Y:S01]  /*6120*/  CS2R R198, SRZ ;  /* 0x0000000000c67805 */ /* 0x000fe2000001ff00 */
[----:B------:R2:W-:Y:S01]  /*6130*/  STL [R1+0x2c], RZ ;  /* 0x00002cff01007387 */ /* 0x0005e20000100800 */
[----:B-1----:R-:W-:Y:S02]  /*6140*/  @P6 SHF.L.U32 R6, R8, 0x1f, RZ ;  /* 0x0000001f08066819 */ /* 0x002fe400000006ff */
[----:B------:R-:W-:Y:S02]  /*6150*/  CS2R R196, SRZ ;  /* 0x0000000000c47805 */ /* 0x000fe4000001ff00 */
[----:B------:R-:W-:Y:S01]  /*6160*/  CS2R R194, SRZ ;  /* 0x0000000000c27805 */ /* 0x000fe2000001ff00 */
[----:B------:R2:W-:Y:S01]  /*6170*/  STL [R1+0x20], RZ ;  /* 0x000020ff01007387 */ /* 0x0005e20000100800 */
[----:B------:R1:W4:Y:S01]  /*6180*/  @P6 SYNCS.PHASECHK.TRANS64.TRYWAIT P0, [R9+URZ+0x100], R6 ;  /* 0x00010006090065a7 */ /* 0x00032200080011ff */
[----:B------:R-:W-:Y:S02]  /*6190*/  CS2R R192, SRZ ;  /* 0x0000000000c07805 */ /* 0x000fe4000001ff00 */
[----:B------:R-:W-:Y:S01]  /*61a0*/  CS2R R186, SRZ ;  /* 0x0000000000ba7805 */ /* 0x000fe2000001ff00 */
[----:B------:R2:W-:Y:S01]  /*61b0*/  STL [R1+0x24], RZ ;  /* 0x000024ff01007387 */ /* 0x0005e20000100800 */
[----:B------:R-:W-:Y:S02]  /*61c0*/  CS2R R184, SRZ ;  /* 0x0000000000b87805 */ /* 0x000fe4000001ff00 */
        /* <DEDUP_REMOVED lines=10> */
[----:B------:R2:W-:Y:S04]  /*6270*/  STL [R1+0x10], RZ ;  /* 0x000010ff01007387 */ /* 0x0005e80000100800 */
[----:B------:R2:W-:Y:S04]  /*6280*/  STL [R1+0x14], RZ ;  /* 0x000014ff01007387 */ /* 0x0005e80000100800 */
[----:B------:R2:W-:Y:S01]  /*6290*/  STL [R1+0x8], RZ ;  /* 0x000008ff01007387 */ /* 0x0005e20000100800 */
[----:B-1----:R-:W-:Y:S03]  /*62a0*/  SHF.L.U32 R6, R2, 0x1f, RZ ;  /* 0x0000001f02067819 */ /* 0x002fe600000006ff */
[----:B------:R2:W-:Y:S01]  /*62b0*/  STL [R1+0xc], RZ ;  /* 0x00000cff01007387 */ /* 0x0005e20000100800 */
[----:B------:R-:W-:Y:S01]  /*62c0*/  LOP3.LUT R2, R5, 0x20, RZ, 0xc0, !PT ;  /* 0x0000002005027812 */ /* 0x000fe200078ec0ff */
[----:B------:R2:W1:Y:S02]  /*62d0*/  SYNCS.PHASECHK.TRANS64.TRYWAIT P4, [R7+URZ+0x150], R6 ;  /* 0x00015006070075a7 */ /* 0x00046400080811ff */
[----:B------:R2:W-:Y:S01]  /*62e0*/  STL [R1], RZ ;  /* 0x000000ff01007387 */ /* 0x0005e20000100800 */
[----:B------:R-:W-:Y:S03]  /*62f0*/  IADD3 R2, PT, PT, -R2, 0x200, R0 ;  /* 0x0000020002027810 */ /* 0x000fe60007ffe100 */
[----:B------:R2:W-:Y:S04]  /*6300*/  STL [R1+0x4], RZ ;  /* 0x000004ff01007387 */ /* 0x0005e80000100800 */
[----:B------:R2:W-:Y:S01]  /*6310*/  STL [R1+0x40], R2 ;  /* 0x0000400201007387 */ /* 0x0005e20000100800 */
[----:B----4-:R-:W-:Y:S01]  /*6320*/  @P6 PLOP3.LUT P5, PT, P0, PT, PT, 0x8, 0x80 ;  /* 0x000000000080681c */ /* 0x010fe200007ae170 */
[----:B------:R-:W-:Y:S01]  /*6330*/  @!UPT UIADD3 URZ, UPT, UPT, URZ, URZ, URZ ;  /* 0x000000fffffff290 */ /* 0x000fe2000fffe0ff */
[----:B--2---:R-:W-:Y:S11]  /*6340*/  @!P6 BRA `(.L_x_97) ;  /* 0x000000040060e947 */ /* 0x004ff60003800000 */
[----:B------:R-:W-:Y:S01]  /*6350*/  ISETP.NE.U32.AND P0, PT, RZ, UR62, PT ;  /* 0x0000003eff007c0c */ /* 0x000fe2000bf05070 */
[----:B------:R-:W-:Y:S01]  /*6360*/  BSSY B0, `(.L_x_98) ;  /* 0x000000d000007945 */ /* 0x000fe20003800000 */
[----:B------:R-:W-:Y:S02]  /*6370*/  FSETP.NEU.AND P2, PT, R157, RZ, PT ;  /* 0x000000ff9d00720b */ /* 0x000fe40003f4d000 */
[----:B------:R-:W-:Y:S02]  /*6380*/  ISETP.NE.AND.EX P0, PT, RZ, UR63, PT, P0 ;  /* 0x0000003fff007c0c */ /* 0x000fe4000bf05300 */
[----:B------:R-:W-:Y:S02]  /*6390*/  LOP3.LUT P1, RZ, R17, 0xff, RZ, 0xc0, !PT ;  /* 0x000000ff11ff7812 */ /* 0x000fe4000782c0ff */
[----:B------:R-:W-:Y:S02]  /*63a0*/  SEL R2, RZ, 0xffffffff, P2 ;  /* 0xffffffffff027807 */ /* 0x000fe40001000000 */
[----:B------:R-:W-:Y:S02]  /*63b0*/  SEL R4, RZ, 0xffffffff, P0 ;  /* 0xffffffffff047807 */ /* 0x000fe40000000000 */
[----:B------:R-:W-:Y:S02]  /*63c0*/  LOP3.LUT R5, R5, 0x40, RZ, 0xc0, !PT ;  /* 0x0000004005057812 */ /* 0x000fe400078ec0ff */
[----:B------:R-:W-:Y:S04]  /*63d0*/  @P3 SEL R2, R4, R2, !P1 ;  /* 0x0000000204023207 */ /* 0x000fe80004800000 */
[----:B------:R-:W-:Y:S01]  /*63e0*/  LOP3.LUT R4, R2, 0x1, RZ, 0xc0, !PT ;  /* 0x0000000102047812 */ /* 0x000fe200078ec0ff */
[----:B------:R-:W-:Y:S06]  /*63f0*/  @!P5 BRA `(.L_x_99) ;  /* 0x00000000000cd947 */ /* 0x000fec0003800000 */
[----:B------:R-:W-:Y:S04]  /*6400*/  SHF.L.U32 R2, R8, 0x1f, RZ ;  /* 0x0000001f08027819 */ /* 0x000fe800000006ff */
[----:B------:R-:W2:Y:S02]  /*6410*/  SYNCS.PHASECHK.TRANS64.TRYWAIT P0, [R9+URZ+0x100], R2 ;  /* 0x00010002090075a7 */ /* 0x000ea400080011ff */
[----:B--2---:R-:W-:Y:S05]  /*6420*/  @!P0 BRA `(.L_x_100) ;  /* 0x0000004800248947 */ /* 0x004fea0003800000 */
.L_x_99:
[----:B------:R-:W-:Y:S05]  /*6430*/  BSYNC B0 ;  /* 0x0000000000007941 */ /* 0x000fea0003800000 */
.L_x_98:
[----:B------:R4:W5:Y:S01]  /*6440*/  LDL.LU R22, [R1+0x38] ;  /* 0x0000380001167983 */ /* 0x0009620000300800 */
[----:B------:R-:W-:Y:S02]  /*6450*/  ISETP.NE.U32.AND P0, PT, R4, 0x1, PT ;  /* 0x000000010400780c */ /* 0x000fe40003f05070 */
[----:B------:R-:W-:Y:S02]  /*6460*/  CS2R R10, SRZ ;  /* 0x00000000000a7805 */ /* 0x000fe4000001ff00 */
[----:B--2---:R-:W-:Y:S01]  /*6470*/  CS2R R8, SRZ ;  /* 0x0000000000087805 */ /* 0x004fe2000001ff00 */
[----:B------:R-:W2:Y:S01]  /*6480*/  LDL R12, [R1+0x40] ;  /* 0x00004000010c7983 */ /* 0x000ea20000100800 */
[----:B------:R-:W-:Y:S01]  /*6490*/  IMAD.MOV.U32 R23, RZ, RZ, RZ ;  /* 0x000000ffff177224 */ /* 0x000fe200078e00ff */
[----:B------:R-:W-:Y:S02]  /*64a0*/  CS2R R20, SRZ ;  /* 0x0000000000147805 */ /* 0x000fe4000001ff00 */
[----:B------:R-:W-:Y:S02]  /*64b0*/  CS2R R162, SRZ ;  /* 0x0000000000a27805 */ /* 0x000fe4000001ff00 */
[----:B------:R-:W-:Y:S02]  /*64c0*/  CS2R R160, SRZ ;  /* 0x0000000000a07805 */ /* 0x000fe4000001ff00 */
[----:B------:R-:W-:Y:S02]  /*64d0*/  CS2R R186, SRZ ;  /* 0x0000000000ba7805 */ /* 0x000fe4000001ff00 */
[----:B------:R-:W-:Y:S02]  /*64e0*/  CS2R R184, SRZ ;  /* 0x0000000000b87805 */ /* 0x000fe4000001ff00 */
[----:B------:R-:W-:Y:S02]  /*64f0*/  CS2R R210, SRZ ;  /* 0x0000000000d27805 */ /* 0x000fe4000001ff00 */
[----:B------:R-:W-:Y:S02]  /*6500*/  CS2R R208, SRZ ;  /* 0x0000000000d07805 */ /* 0x000fe4000001ff00 */
[----:B------:R-:W-:Y:S01]  /*6510*/  CS2R R234, SRZ ;  /* 0x0000000000ea7805 */ /* 0x000fe2000001ff00 */
[----:B------:R-:W1:Y:S01]  /*6520*/  @P0 LDS.128 R8, [R0+0x8200] ;  /* 0x0082000000080984 */ /* 0x000e620000000c00 */
[----:B------:R-:W-:Y:S02]  /*6530*/  CS2R R232, SRZ ;  /* 0x0000000000e87805 */ /* 0x000fe4000001ff00 */
[----:B------:R-:W-:Y:S02]  /*6540*/  CS2R R174, SRZ ;  /* 0x0000000000ae7805 */ /* 0x000fe4000001ff00 */
[----:B------:R-:W-:Y:S01]  /*6550*/  CS2R R172, SRZ ;  /* 0x0000000000ac7805 */ /* 0x000fe2000001ff00 */
[----:B------:R-:W-:Y:S01]  /*6560*/  @P0 LDS.128 R160, [R0+0x200] ;  /* 0x0002000000a00984 */ /* 0x000fe20000000c00 */
        /* <DEDUP_REMOVED lines=11> */
[----:B------:R3:W-:Y:S01]  /*6620*/  @P0 LDS.128 R232, [R0+0x6200] ;  /* 0x0062000000e80984 */ /* 0x0007e20000000c00 */
[----:B------:R-:W-:Y:S02]  /*6630*/  CS2R R204, SRZ ;  /* 0x0000000000cc7805 */ /* 0x000fe4000001ff00 */
        /* <DEDUP_REMOVED lines=12> */
[----:B---3--:R-:W-:Y:S01]  /*6700*/  IADD3 R0, PT, PT, -R5, 0x200, R0 ;  /* 0x0000020005007810 */ /* 0x008fe20007ffe100 */
[----:B-1----:R1:W-:Y:S04]  /*6710*/  STL.64 [R1], R8 ;  /* 0x0000000801007387 */ /* 0x0023e80000100a00 */
[----:B------:R3:W-:Y:S04]  /*6720*/  STL.64 [R1+0x8], R10 ;  /* 0x0000080a01007387 */ /* 0x0007e80000100a00 */
[----:B------:R-:W-:Y:S04]  /*6730*/  @P0 LDS.128 R172, [R0+0x20] ;  /* 0x0000200000ac0984 */ /* 0x000fe80000000c00 */
[----:B------:R-:W-:Y:S04]  /*6740*/  @P0 LDS.128 R196, [R0+0x2020] ;  /* 0x0020200000c40984 */ /* 0x000fe80000000c00 */
[----:B------:R-:W-:Y:S04]  /*6750*/  @P0 LDS.128 R220, [R0+0x4020] ;  /* 0x0040200000dc0984 */ /* 0x000fe80000000c00 */
[----:B------:R-:W-:Y:S01]  /*6760*/  @P0 LDS.128 R240, [R0+0x6020] ;  /* 0x0060200000f00984 */ /* 0x000fe20000000c00 */
[----:B-1----:R-:W-:Y:S02]  /*6770*/  CS2R R8, SRZ ;  /* 0x0000000000087805 */ /* 0x002fe4000001ff00 */
[----:B---3--:R-:W-:Y:S06]  /*6780*/  CS2R R10, SRZ ;  /* 0x00000000000a7805 */ /* 0x008fec000001ff00 */
[----:B------:R-:W1:Y:S04]  /*6790*/  @P0 LDS.128 R8, [R0+0x8020] ;  /* 0x0080200000080984 */ /* 0x000e680000000c00 */
[----:B-1----:R1:W-:Y:S04]  /*67a0*/  STL.64 [R1+0x20], R8 ;  /* 0x0000200801007387 */ /* 0x0023e80000100a00 */
[----:B------:R3:W-:Y:S01]  /*67b0*/  STL.64 [R1+0x28], R10 ;  /* 0x0000280a01007387 */ /* 0x0007e20000100a00 */
[----:B-1----:R-:W-:Y:S02]  /*67c0*/  CS2R R8, SRZ ;  /* 0x0000000000087805 */ /* 0x002fe4000001ff00 */
[----:B---3--:R-:W-:Y:S06]  /*67d0*/  CS2R R10, SRZ ;  /* 0x00000000000a7805 */ /* 0x008fec000001ff00 */
[----:B--2---:R-:W-:Y:S01]  /*67e0*/  @P0 LDS.128 R8, [R12+0x8010] ;  /* 0x008010000c080984 */ /* 0x004fe20000000c00 */
[----:B------:R-:W-:Y:S03]  /*67f0*/  IMAD.IADD R0, R12, 0x1, -R5 ;  /* 0x000000010c007824 */ /* 0x000fe600078e0a05 */
[----:B------:R-:W-:Y:S04]  /*6800*/  @P0 LDS.128 R164, [R12+0x10] ;  /* 0x000010000ca40984 */ /* 0x000fe80000000c00 */
[----:B-----5:R-:W1:Y:S04]  /*6810*/  @P0 LDS.128 R20, [R0+0x8030] ;  /* 0x0080300000140984 */ /* 0x020e680000000c00 */
[----:B------:R4:W2:Y:S04]  /*6820*/  @P0 LDS.128 R180, [R0+0x30] ;  /* 0x0000300000b40984 */ /* 0x0008a80000000c00 */
[----:B------:R4:W3:Y:S04]  /*6830*/  @P0 LDS.128 R204, [R0+0x2030] ;  /* 0x0020300000cc0984 */ /* 0x0008e80000000c00 */
[----:B------:R4:W2:Y:S04]  /*6840*/  @P0 LDS.128 R228, [R0+0x4030] ;  /* 0x0040300000e40984 */ /* 0x0008a80000000c00 */
[----:B------:R4:W2:Y:S04]  /*6850*/  @P0 LDS.128 R248, [R0+0x6030] ;  /* 0x0060300000f80984 */ /* 0x0008a80000000c00 */
[----:B------:R4:W2:Y:S04]  /*6860*/  @P0 LDS.128 R192, [R12+0x2010] ;  /* 0x002010000cc00984 */ /* 0x0008a80000000c00 */
[----:B------:R4:W2:Y:S04]  /*6870*/  @P0 LDS.128 R216, [R12+0x4010] ;  /* 0x004010000cd80984 */ /* 0x0008a80000000c00 */
[----:B------:R4:W2:Y:S04]  /*6880*/  @P0 LDS.128 R236, [R12+0x6010] ;  /* 0x006010000cec0984 */ /* 0x0008a80000000c00 */
[----:B-1----:R4:W-:Y:S04]  /*6890*/  STL.64 [R1+0x30], R20 ;  /* 0x0000301401007387 */ /* 0x0029e80000100a00 */
[----:B------:R4:W-:Y:S04]  /*68a0*/  STL.64 [R1+0x38], R22 ;  /* 0x0000381601007387 */ /* 0x0009e80000100a00 */
[----:B------:R4:W-:Y:S04]  /*68b0*/  STL.64 [R1+0x10], R8 ;  /* 0x0000100801007387 */ /* 0x0009e80000100a00 */
[----:B---3--:R4:W-:Y:S02]  /*68c0*/  STL.64 [R1+0x18], R10 ;  /* 0x0000180a01007387 */ /* 0x0089e40000100a00 */
.L_x_97:
[----:B------:R-:W-:Y:S05]  /*68d0*/  BSYNC B1 ;  /* 0x0000000000017941 */ /* 0x000fea0003800000 */
.L_x_96:
[----:B------:R-:W-:Y:S01]  /*68e0*/  SHF.R.U32.HI R18, RZ, 0x5, R3 ;  /* 0x00000005ff127819 */ /* 0x000fe20000011603 */
[----:B----4-:R-:W-:Y:S04]  /*68f0*/  IMAD.U32 R0, RZ, RZ, UR45 ;  /* 0x0000002dff007e24 */ /* 0x010fe8000f8e00ff */
[----:B------:R-:W-:Y:S05]  /*6900*/  IMAD R17, R0, 0xa0, R16 ;  /* 0x000000a000117824 */ /* 0x000fea00078e0210 */
[----:B------:R-:W-:Y:S04]  /*6910*/  SHF.R.U32.HI R0, RZ, 0x15, R17 ;  /* 0x00000015ff007819 */ /* 0x000fe80000011611 */
[----:B------:R-:W-:Y:S01]  /*6920*/  LOP3.LUT P0, RZ, R0, 0x3, R18, 0x48, !PT ;  /* 0x0000000300ff7812 */ /* 0x000fe20007804812 */
[----:B------:R-:W-:Y:S01]  /*6930*/  @!UPT UIADD3 URZ, UPT, UPT, URZ, URZ, URZ ;  /* 0x000000fffffff290 */ /* 0x000fe2000fffe0ff */
[----:B-1----:R-:W-:Y:S11]  /*6940*/  @P4 BRA `(.L_x_101) ;  /* 0x0000000000084947 */ /* 0x002ff60003800000 */
[----:B------:R-:W1:Y:S02]  /*6950*/  SYNCS.PHASECHK.TRANS64.TRYWAIT P1, [R7+URZ+0x150], R6 ;  /* 0x00015006070075a7 */ /* 0x000e6400080211ff */
[----:B-1----:R-:W-:Y:S05]  /*6960*/  @!P1 BRA `(.L_x_102) ;  /* 0x0000004000e89947 */ /* 0x002fea0003800000 */
.L_x_101:
[----:B------:R-:W-:Y:S05]  /*6970*/  @!P0 BRA `(.L_x_103) ;  /* 0x0000000000408947 */ /* 0x000fea0003800000 */
[----:B------:R-:W4:Y:S01]  /*6980*/  LDCU.64 UR8, c[0x4][0x70] ;  /* 0x01000e00ff0877ac */ /* 0x000f220008000a00 */
[----:B------:R-:W-:Y:S01]  /*6990*/  MOV R3, 0x0 ;  /* 0x0000000000037802 */ /* 0x000fe20000000f00 */
[----:B------:R-:W-:Y:S02]  /*69a0*/  HFMA2 R12, -RZ, RZ, 0, 5.9604644775390625e-08 ;  /* 0x00000001ff0c7431 */ /* 0x000fe400000001ff */
[----:B------:R-:W-:Y:S02]  /*69b0*/  IMAD.MOV.U32 R8, RZ, RZ, 0x192 ;  /* 0x00000192ff087424 */ /* 0x000fe400078e00ff */
[----:B------:R-:W-:Y:S01]  /*69c0*/  IMAD.MOV.U32 R13, RZ, RZ, RZ ;  /* 0x000000ffff0d7224 */ /* 0x000fe200078e00ff */
[----:B------:R-:W1:Y:S01]  /*69d0*/  LDCU.64 UR6, c[0x4][0x78] ;  /* 0x01000f00ff0677ac */ /* 0x000e620008000a00 */
[----:B------:R-:W2:Y:S01]  /*69e0*/  LDC.64 R2, c[0x4][R3] ;  /* 0x0100000003027b82 */ /* 0x000ea20000000a00 */
[----:B------:R-:W5:Y:S01]  /*69f0*/  LDCU.64 UR4, c[0x4][0x10] ;  /* 0x01000200ff0477ac */ /* 0x000f620008000a00 */
[----:B----4-:R-:W-:Y:S01]  /*6a00*/  MOV R5, UR9 ;  /* 0x0000000900057c02 */ /* 0x010fe20008000f00 */
[----:B------:R-:W-:Y:S01]  /*6a10*/  IMAD.U32 R4, RZ, RZ, UR8 ;  /* 0x00000008ff047e24 */ /* 0x000fe2000f8e00ff */
[----:B-1----:R-:W-:Y:S01]  /*6a20*/  MOV R7, UR7 ;  /* 0x0000000700077c02 */ /* 0x002fe20008000f00 */
[----:B------:R-:W-:Y:S01]  /*6a30*/  IMAD.U32 R6, RZ, RZ, UR6 ;  /* 0x00000006ff067e24 */ /* 0x000fe2000f8e00ff */
[----:B-----5:R-:W-:Y:S01]  /*6a40*/  MOV R11, UR5 ;  /* 0x00000005000b7c02 */ /* 0x020fe20008000f00 */
[----:B------:R-:W-:Y:S02]  /*6a50*/  IMAD.U32 R10, RZ, RZ, UR4 ;  /* 0x00000004ff0a7e24 */ /* 0x000fe4000f8e00ff */
[----:B------:R-:W-:Y:S07]  /*6a60*/  LEPC R20, `(.L_x_103) ;  /* 0x000000001014794e */ /* 0x000fee0000000000 */
[----:B--23--:R-:W-:Y:S05]  /*6a70*/  CALL.ABS.NOINC R2 ;  /* 0x0000000002007343 */ /* 0x00cfea0003c00000 */
.L_x_103:
[----:B------:R-:W-:Y:S05]  /*6a80*/  WARPSYNC.ALL ;  /* 0x0000000000007948 */ /* 0x000fea0003800000 */
[C---:B------:R-:W-:Y:S01]  /*6a90*/  R2UR UR4, R17.reuse ;  /* 0x00000000110472ca */ /* 0x040fe200000e0000 */
[----:B------:R-:W-:Y:S05]  /*6aa0*/  VIADD R0, R17, 0x20 ;  /* 0x0000002011007836 */ /* 0x000fea0000000000 */
[----:B------:R-:W-:Y:S04]  /*6ab0*/  SHF.R.U32.HI R0, RZ, 0x15, R0 ;  /* 0x00000015ff007819 */ /* 0x000fe80000011600 */
[----:B------:R-:W-:Y:S03]  /*6ac0*/  LOP3.LUT P0, RZ, R0, 0x3, R18, 0x48, !PT ;  /* 0x0000000300ff7812 */ /* 0x000fe60007804812 */
[----:B------:R-:W4:Y:S10]  /*6ad0*/  LDTM.x32 R120, tmem[UR4] ;  /* 0x00000004007879ee */ /* 0x000f3400082c0000 */
[----:B----4-:R-:W-:Y:S05]  /*6ae0*/  @!P0 BRA `(.L_x_104) ;  /* 0x0000000000408947 */ /* 0x010fea0003800000 */
        /* <DEDUP_REMOVED lines=16> */
.L_x_104:
[----:B------:R-:W-:Y:S05]  /*6bf0*/  WARPSYNC.ALL ;  /* 0x0000000000007948 */ /* 0x000fea0003800000 */
[C---:B------:R-:W-:Y:S01]  /*6c00*/  R2UR UR4, R17.reuse ;  /* 0x00000000110472ca */ /* 0x040fe200000e0000 */
[----:B------:R-:W-:Y:S05]  /*6c10*/  VIADD R0, R17, 0x40 ;  /* 0x0000004011007836 */ /* 0x000fea0000000000 */
[----:B------:R-:W-:Y:S04]  /*6c20*/  SHF.R.U32.HI R0, RZ, 0x15, R0 ;  /* 0x00000015ff007819 */ /* 0x000fe80000011600 */
[----:B------:R-:W-:Y:S03]  /*6c30*/  LOP3.LUT P0, RZ, R0, 0x3, R18, 0x48, !PT ;  /* 0x0000000300ff7812 */ /* 0x000fe60007804812 */
[----:B------:R-:W4:Y:S10]  /*6c40*/  LDTM.x32 R88, tmem[UR4+0x20] ;  /* 0x00002004005879ee */ /* 0x000f3400082c0000 */
        /* <DEDUP_REMOVED lines=17> */
.L_x_105:
        /* <DEDUP_REMOVED lines=23> */
.L_x_106:
        /* <DEDUP_REMOVED lines=23> */
.L_x_107:
[----:B------:R-:W4:Y:S01]  /*7040*/  S2R R156, SR_TID.X ;  /* 0x00000000009c7919 */ /* 0x000f220000002100 */
[----:B------:R-:W-:Y:S05]  /*7050*/  WARPSYNC.ALL ;  /* 0x0000000000007948 */ /* 0x000fea0003800000 */
[C---:B----4-:R-:W-:Y:S02]  /*7060*/  LOP3.LUT P1, R0, R156.reuse, 0x60, RZ, 0xc0, !PT ;  /* 0x000000609c007812 */ /* 0x050fe4000782c0ff */
[C---:B------:R-:W-:Y:S01]  /*7070*/  SHF.L.U32 R5, R156.reuse, 0x5, RZ ;  /* 0x000000059c057819 */ /* 0x040fe200000006ff */
[----:B------:R-:W4:Y:S01]  /*7080*/  LDL.LU R224, [R1+0x40] ;  /* 0x0000400001e07983 */ /* 0x000f220000300800 */
[----:B------:R-:W-:Y:S01]  /*7090*/  SHF.L.U32 R4, R156, 0x2, RZ ;  /* 0x000000029c047819 */ /* 0x000fe200000006ff */
[----:B------:R-:W5:Y:S01]  /*70a0*/  S2UR UR6, SR_CgaCtaId ;  /* 0x00000000000679c3 */ /* 0x000f620000008800 */
[----:B------:R-:W-:Y:S01]  /*70b0*/  LOP3.LUT R3, R5, 0xc0, RZ, 0xc0, !PT ;  /* 0x000000c005037812 */ /* 0x000fe200078ec0ff */
[C---:B---3--:R-:W-:Y:S01]  /*70c0*/  FMUL R2, R155.reuse, R121 ;  /* 0x000000799b027220 */ /* 0x048fe20000400000 */
[----:B------:R-:W-:Y:S01]  /*70d0*/  ISETP.NE.AND P0, PT, R0, RZ, PT ;  /* 0x000000ff0000720c */ /* 0x000fe20003f05270 */
[----:B------:R-:W-:Y:S01]  /*70e0*/  FMUL R0, R155, R120 ;  /* 0x000000789b007220 */ /* 0x000fe20000400000 */
[----:B------:R-:W-:Y:S01]  /*70f0*/  LOP3.LUT R4, R3, 0x18, R4, 0xf8, !PT ;  /* 0x0000001803047812 */ /* 0x000fe200078ef804 */
[C---:B------:R-:W-:Y:S01]  /*7100*/  FMUL R3, R155.reuse, R122 ;  /* 0x0000007a9b037220 */ /* 0x040fe20000400000 */
[C---:B-1----:R-:W-:Y:S01]  /*7110*/  SHF.L.U32 R6, R160.reuse, 0x10, RZ ;  /* 0x00000010a0067819 */ /* 0x042fe200000006ff */
[C---:B------:R-:W-:Y:S01]  /*7120*/  FMUL R15, R155.reuse, R141 ;  /* 0x0000008d9b0f7220 */ /* 0x040fe20000400000 */
[----:B------:R-:W-:Y:S01]  /*7130*/  LOP3.LUT R7, R160, 0xffff0000, RZ, 0xc0, !PT ;  /* 0xffff0000a0077812 */ /* 0x000fe200078ec0ff */
[----:B------:R-:W-:Y:S01]  /*7140*/  FMUL R18, R155, R143 ;  /* 0x0000008f9b127220 */ /* 0x000fe20000400000 */
[----:B------:R-:W-:Y:S01]  /*7150*/  SHF.L.U32 R8, R161, 0x10, RZ ;  /* 0x00000010a1087819 */ /* 0x000fe200000006ff */
[----:B------:R-:W-:Y:S01]  /*7160*/  FMUL R19, R155, R144 ;  /* 0x000000909b137220 */ /* 0x000fe20000400000 */
[----:B------:R-:W-:Y:S01]  /*7170*/  LOP3.LUT R10, R161, 0xffff0000, RZ, 0xc0, !PT ;  /* 0xffff0000a10a7812 */ /* 0x000fe200078ec0ff */
[C---:B------:R-:W-:Y:S01]  /*7180*/  FMUL R20, R155.reuse, R145 ;  /* 0x000000919b147220 */ /* 0x040fe20000400000 */
[----:B------:R-:W-:Y:S01]  /*7190*/  LOP3.LUT R9, R4, 0xf20, R5, 0xf8, !PT ;  /* 0x00000f2004097812 */ /* 0x000fe200078ef805 */
[C---:B------:R-:W-:Y:S01]  /*71a0*/  FMUL R4, R155.reuse, R123 ;  /* 0x0000007b9b047220 */ /* 0x040fe20000400000 */
[C---:B------:R-:W-:Y:S01]  /*71b0*/  SHF.L.U32 R11, R162.reuse, 0x10, RZ ;  /* 0x00000010a20b7819 */ /* 0x040fe200000006ff */
[----:B------:R-:W-:Y:S01]  /*71c0*/  FMUL R5, R155, R124 ;  /* 0x0000007c9b057220 */ /* 0x000fe20000400000 */
[----:B------:R-:W-:Y:S01]  /*71d0*/  LOP3.LUT R12, R162, 0xffff0000, RZ, 0xc0, !PT ;  /* 0xffff0000a20c7812 */ /* 0x000fe200078ec0ff */
[----:B------:R-:W-:Y:S01]  /*71e0*/  FFMA R0, R157, R6, R0 ;  /* 0x000000069d007223 */ /* 0x000fe20000000000 */
[C---:B------:R-:W-:Y:S01]  /*71f0*/  SHF.L.U32 R13, R163.reuse, 0x10, RZ ;  /* 0x00000010a30d7819 */ /* 0x040fe200000006ff */
[----:B------:R-:W-:Y:S01]  /*7200*/  UMOV UR4, 0x400 ;  /* 0x0000040000047882 */ /* 0x000fe20000000000 */
[----:B------:R-:W-:Y:S01]  /*7210*/  LOP3.LUT R14, R163, 0xffff0000, RZ, 0xc0, !PT ;  /* 0xffff0000a30e7812 */ /* 0x000fe200078ec0ff */
[----:B------:R-:W-:Y:S01]  /*7220*/  FMUL R6, R155, R125 ;  /* 0x0000007d9b067220 */ /* 0x000fe20000400000 */
[C---:B------:R-:W-:Y:S01]  /*7230*/  SHF.L.U32 R158, R164.reuse, 0x10, RZ ;  /* 0x00000010a49e7819 */ /* 0x040fe200000006ff */
[C---:B------:R-:W-:Y:S01]  /*7240*/  FFMA R2, R157.reuse, R7, R2 ;  /* 0x000000079d027223 */ /* 0x040fe20000000002 */
[----:B------:R-:W-:Y:S01]  /*7250*/  LOP3.LUT R159, R164, 0xffff0000, RZ, 0xc0, !PT ;  /* 0xffff0000a49f7812 */ /* 0x000fe200078ec0ff */
[----:B------:R-:W-:Y:S01]  /*7260*/  FFMA R3, R157, R8, R3 ;  /* 0x000000089d037223 */ /* 0x000fe20000000003 */
[----:B------:R-:W-:Y:S01]  /*7270*/  SHF.L.U32 R160, R165, 0x10, RZ ;  /* 0x00000010a5a07819 */ /* 0x000fe200000006ff */
[C---:B------:R-:W-:Y:S01]  /*7280*/  FFMA R4, R157.reuse, R10, R4 ;  /* 0x0000000a9d047223 */ /* 0x040fe20000000004 */
[----:B------:R-:W-:Y:S01]  /*7290*/  F2FP.BF16.F32.PACK_AB R176, R2, R0 ;  /* 0x0000000002b0723e */ /* 0x000fe200000010ff */
[----:B------:R-:W-:Y:S01]  /*72a0*/  FFMA R5, R157, R11, R5 ;  /* 0x0000000b9d057223 */ /* 0x000fe20000000005 */
[----:B------:R-:W-:Y:S01]  /*72b0*/  LOP3.LUT R161, R165, 0xffff0000, RZ, 0xc0, !PT ;  /* 0xffff0000a5a17812 */ /* 0x000fe200078ec0ff */
[----:B------:R-:W-:Y:S01]  /*72c0*/  FMUL R7, R155, R126 ;  /* 0x0000007e9b077220 */ /* 0x000fe20000400000 */
[----:B------:R-:W-:Y:S01]  /*72d0*/  F2FP.BF16.F32.PACK_AB R177, R4, R3 ;  /* 0x0000000304b1723e */ /* 0x000fe200000010ff */
[----:B------:R-:W-:Y:S01]  /*72e0*/  FFMA R6, R157, R12, R6 ;  /* 0x0000000c9d067223 */ /* 0x000fe20000000006 */
[----:B------:R-:W-:Y:S01]  /*72f0*/  R2UR UR5, R17 ;  /* 0x00000000110572ca */ /* 0x000fe200000e0000 */
[C---:B------:R-:W-:Y:S01]  /*7300*/  FMUL R8, R155.reuse, R127 ;  /* 0x0000007f9b087220 */ /* 0x040fe20000400000 */
[----:B------:R-:W-:Y:S01]  /*7310*/  SHF.L.U32 R162, R166, 0x10, RZ ;  /* 0x00000010a6a27819 */ /* 0x000fe200000006ff */
[C---:B------:R-:W-:Y:S01]  /*7320*/  FMUL R0, R155.reuse, R128 ;  /* 0x000000809b007220 */ /* 0x040fe20000400000 */
[----:B------:R-:W-:Y:S01]  /*7330*/  F2FP.BF16.F32.PACK_AB R178, R6, R5 ;  /* 0x0000000506b2723e */ /* 0x000fe200000010ff */
[C---:B------:R-:W-:Y:S01]  /*7340*/  FMUL R2, R155.reuse, R129 ;  /* 0x000000819b027220 */ /* 0x040fe20000400000 */
[----:B------:R-:W-:Y:S01]  /*7350*/  LOP3.LUT R163, R166, 0xffff0000, RZ, 0xc0, !PT ;  /* 0xffff0000a6a37812 */ /* 0x000fe200078ec0ff */
[----:B------:R-:W-:Y:S01]  /*7360*/  FMUL R3, R155, R130 ;  /* 0x000000829b037220 */ /* 0x000fe20000400000 */
[----:B------:R-:W-:Y:S01]  /*7370*/  MOV R10, UR44 ;  /* 0x0000002c000a7c02 */ /* 0x000fe20008000f00 */
[----:B------:R-:W-:Y:S01]  /*7380*/  FFMA R7, R157, R13, R7 ;  /* 0x0000000d9d077223 */ /* 0x000fe20000000007 */
[----:B------:R-:W-:Y:S01]  /*7390*/  SHF.L.U32 R164, R167, 0x10, RZ ;  /* 0x00000010a7a47819 */ /* 0x000fe200000006ff */
[----:B------:R-:W-:Y:S01]  /*73a0*/  FMUL R4, R155, R131 ;  /* 0x000000839b047220 */ /* 0x000fe20000400000 */
[----:B------:R-:W-:Y:S01]  /*73b0*/  LOP3.LUT R165, R167, 0xffff0000, RZ, 0xc0, !PT ;  /* 0xffff0000a7a57812 */ /* 0x000fe200078ec0ff */
[----:B------:R-:W-:Y:S01]  /*73c0*/  FFMA R8, R157, R14, R8 ;  /* 0x0000000e9d087223 */ /* 0x000fe20000000008 */
[C---:B------:R-:W-:Y:S01]  /*73d0*/  SHF.L.U32 R166, R172.reuse, 0x10, RZ ;  /* 0x00000010aca67819 */ /* 0x040fe200000006ff */
[----:B------:R-:W-:Y:S01]  /*73e0*/  FMUL R5, R155, R132 ;  /* 0x000000849b057220 */ /* 0x000fe20000400000 */
[----:B------:R-:W-:Y:S01]  /*73f0*/  LOP3.LUT R167, R172, 0xffff0000, RZ, 0xc0, !PT ;  /* 0xffff0000aca77812 */ /* 0x000fe200078ec0ff */
[----:B------:R-:W-:Y:S01]  /*7400*/  FFMA R0, R157, R158, R0 ;  /* 0x0000009e9d007223 */ /* 0x000fe20000000000 */
[----:B------:R-:W-:Y:S01]  /*7410*/  F2FP.BF16.F32.PACK_AB R179, R8, R7 ;  /* 0x0000000708b3723e */ /* 0x000fe200000010ff */
[----:B------:R-:W-:Y:S01]  /*7420*/  FMUL R6, R155, R133 ;  /* 0x000000859b067220 */ /* 0x000fe20000400000 */
[----:B------:R-:W-:Y:S01]  /*7430*/  SHF.L.U32 R168, R173, 0x10, RZ ;  /* 0x00000010ada87819 */ /* 0x000fe200000006ff */
[----:B------:R-:W-:Y:S01]  /*7440*/  FFMA R2, R157, R159, R2 ;  /* 0x0000009f9d027223 */ /* 0x000fe20000000002 */
[----:B------:R-:W-:Y:S01]  /*7450*/  LOP3.LUT R169, R173, 0xffff0000, RZ, 0xc0, !PT ;  /* 0xffff0000ada97812 */ /* 0x000fe200078ec0ff */
[C---:B------:R-:W-:Y:S01]  /*7460*/  FFMA R3, R157.reuse, R160, R3 ;  /* 0x000000a09d037223 */ /* 0x040fe20000000003 */
[C---:B------:R-:W-:Y:S01]  /*7470*/  SHF.L.U32 R170, R174.reuse, 0x10, RZ ;  /* 0x00000010aeaa7819 */ /* 0x040fe200000006ff */
[C---:B------:R-:W-:Y:S01]  /*7480*/  FFMA R4, R157.reuse, R161, R4 ;  /* 0x000000a19d047223 */ /* 0x040fe20000000004 */
[----:B------:R-:W-:Y:S01]  /*7490*/  LOP3.LUT R171, R174, 0xffff0000, RZ, 0xc0, !PT ;  /* 0xffff0000aeab7812 */ /* 0x000fe200078ec0ff */
[----:B------:R-:W-:Y:S01]  /*74a0*/  FFMA R5, R157, R162, R5 ;  /* 0x000000a29d057223 */ /* 0x000fe20000000005 */
[----:B------:R-:W-:Y:S01]  /*74b0*/  SHF.L.U32 R172, R175, 0x10, RZ ;  /* 0x00000010afac7819 */ /* 0x000fe200000006ff */
[----:B------:R-:W-:Y:S01]  /*74c0*/  FMUL R7, R155, R134 ;  /* 0x000000869b077220 */ /* 0x000fe20000400000 */
[----:B------:R-:W-:Y:S01]  /*74d0*/  LOP3.LUT R173, R175, 0xffff0000, RZ, 0xc0, !PT ;  /* 0xffff0000afad7812 */ /* 0x000fe200078ec0ff */
[----:B------:R-:W-:Y:S01]  /*74e0*/  FFMA R6, R157, R163, R6 ;  /* 0x000000a39d067223 */ /* 0x000fe20000000006 */
[----:B------:R-:W-:Y:S01]  /*74f0*/  F2FP.BF16.F32.PACK_AB R200, R2, R0 ;  /* 0x0000000002c8723e */ /* 0x000fe200000010ff */
[C---:B------:R-:W-:Y:S01]  /*7500*/  FMUL R8, R155.reuse, R135 ;  /* 0x000000879b087220 */ /* 0x040fe20000400000 */
[----:B------:R-:W-:Y:S01]  /*7510*/  F2FP.BF16.F32.PACK_AB R201, R4, R3 ;  /* 0x0000000304c9723e */ /* 0x000fe200000010ff */
[C---:B------:R-:W-:Y:S01]  /*7520*/  FMUL R11, R155.reuse, R137 ;  /* 0x000000899b0b7220 */ /* 0x040fe20000400000 */
[----:B------:R-:W-:Y:S01]  /*7530*/  F2FP.BF16.F32.PACK_AB R202, R6, R5 ;  /* 0x0000000506ca723e */ /* 0x000fe200000010ff */
[----:B------:R-:W-:Y:S01]  /*7540*/  FMUL R12, R155, R138 ;  /* 0x0000008a9b0c7220 */ /* 0x000fe20000400000 */
[C---:B--2---:R-:W-:Y:S01]  /*7550*/  SHF.L.U32 R174, R180.reuse, 0x10, RZ ;  /* 0x00000010b4ae7819 */ /* 0x044fe200000006ff */
[----:B------:R-:W-:Y:S01]  /*7560*/  FFMA R7, R157, R164, R7 ;  /* 0x000000a49d077223 */ /* 0x000fe20000000007 */
[----:B------:R-:W-:Y:S01]  /*7570*/  LOP3.LUT R175, R180, 0xffff0000, RZ, 0xc0, !PT ;  /* 0xffff0000b4af7812 */ /* 0x000fe200078ec0ff */
[----:B------:R-:W-:Y:S01]  /*7580*/  FMUL R13, R155, R139 ;  /* 0x0000008b9b0d7220 */ /* 0x000fe20000400000 */
[----:B------:R-:W-:Y:S01]  /*7590*/  SHF.L.U32 R180, R183, 0x10, RZ ;  /* 0x00000010b7b47819 */ /* 0x000fe200000006ff */
[C---:B------:R-:W-:Y:S01]  /*75a0*/  FMUL R14, R155.reuse, R140 ;  /* 0x0000008c9b0e7220 */ /* 0x040fe20000400000 */
[C---:B------:R-:W-:Y:S01]  /*75b0*/  SHF.L.U32 R158, R184.reuse, 0x10, RZ ;  /* 0x00000010b89e7819 */ /* 0x040fe200000006ff */
[C---:B------:R-:W-:Y:S01]  /*75c0*/  FMUL R17, R155.reuse, R142 ;  /* 0x0000008e9b117220 */ /* 0x040fe20000400000 */
[----:B------:R-:W-:Y:S01]  /*75d0*/  LOP3.LUT R159, R184, 0xffff0000, RZ, 0xc0, !PT ;  /* 0xffff0000b89f7812 */ /* 0x000fe200078ec0ff */
[----:B------:R-:W-:Y:S01]  /*75e0*/  FMUL R21, R155, R146 ;  /* 0x000000929b157220 */ /* 0x000fe20000400000 */
[----:B------:R-:W-:Y:S01]  /*75f0*/  SHF.L.U32 R244, R249, 0x10, RZ ;  /* 0x00000010f9f47819 */ /* 0x000fe200000006ff */
[----:B------:R-:W-:Y:S01]  /*7600*/  FMUL R22, R155, R147 ;  /* 0x000000939b167220 */ /* 0x000fe20000400000 */
[----:B------:R-:W-:Y:S01]  /*7610*/  LOP3.LUT R245, R249, 0xffff0000, RZ, 0xc0, !PT ;  /* 0xffff0000f9f57812 */ /* 0x000fe200078ec0ff */
[----:B------:R-:W-:Y:S01]  /*7620*/  FMUL R23, R155, R148 ;  /* 0x000000949b177220 */ /* 0x000fe20000400000 */
[----:B------:R-:W-:Y:S01]  /*7630*/  LOP3.LUT R249, R251, 0xffff0000, RZ, 0xc0, !PT ;  /* 0xffff0000fbf97812 */ /* 0x000fe200078ec0ff */
[C---:B------:R-:W-:Y:S01]  /*7640*/  FMUL R152, R155.reuse, R149 ;  /* 0x000000959b987220 */ /* 0x040fe20000400000 */
[C---:B------:R-:W-:Y:S01]  /*7650*/  SHF.L.U32 R246, R250.reuse, 0x10, RZ ;  /* 0x00000010faf67819 */ /* 0x040fe200000006ff */
[C---:B------:R-:W-:Y:S01]  /*7660*/  FMUL R153, R155.reuse, R150 ;  /* 0x000000969b997220 */ /* 0x040fe20000400000 */
[----:B------:R-:W-:Y:S01]  /*7670*/  LOP3.LUT R247, R250, 0xffff0000, RZ, 0xc0, !PT ;  /* 0xffff0000faf77812 */ /* 0x000fe200078ec0ff */
[----:B------:R-:W-:Y:S01]  /*7680*/  FMUL R154, R155, R151 ;  /* 0x000000979b9a7220 */ /* 0x000fe20000400000 */
[----:B------:R-:W-:Y:S01]  /*7690*/  SHF.L.U32 R184, R186, 0x10, RZ ;  /* 0x00000010bab87819 */ /* 0x000fe200000006ff */
[----:B------:R-:W-:Y:S01]  /*76a0*/  FFMA R8, R157, R165, R8 ;  /* 0x000000a59d087223 */ /* 0x000fe20000000008 */
[C---:B------:R-:W-:Y:S01]  /*76b0*/  SHF.L.U32 R160, R192.reuse, 0x10, RZ ;  /* 0x00000010c0a07819 */ /* 0x040fe200000006ff */
[C---:B------:R-:W-:Y:S01]  /*76c0*/  FMUL R5, R155.reuse, R92 ;  /* 0x0000005c9b057220 */ /* 0x040fe20000400000 */
[----:B------:R-:W-:Y:S01]  /*76d0*/  LOP3.LUT R161, R192, 0xffff0000, RZ, 0xc0, !PT ;  /* 0xffff0000c0a17812 */ /* 0x000fe200078ec0ff */
[C---:B------:R-:W-:Y:S01]  /*76e0*/  FMUL R92, R155.reuse, R100 ;  /* 0x000000649b5c7220 */ /* 0x040fe20000400000 */
[----:B------:R-:W-:Y:S01]  /*76f0*/  F2FP.BF16.F32.PACK_AB R203, R8, R7 ;  /* 0x0000000708cb723e */ /* 0x000fe200000010ff */
[----:B------:R-:W-:Y:S01]  /*7700*/  FMUL R100, R155, R108 ;  /* 0x0000006c9b647220 */ /* 0x000fe20000400000 */
[----:B------:R-:W-:Y:S01]  /*7710*/  SHF.L.U32 R162, R193, 0x10, RZ ;  /* 0x00000010c1a27819 */ /* 0x000fe200000006ff */
[C---:B------:R-:W-:Y:S01]  /*7720*/  FMUL R108, R155.reuse, R116 ;  /* 0x000000749b6c7220 */ /* 0x040fe20000400000 */
[----:B------:R-:W-:Y:S01]  /*7730*/  SHF.L.U32 R116, R156, 0x4, RZ ;  /* 0x000000049c747819 */ /* 0x000fe200000006ff */
[----:B------:R-:W-:Y:S01]  /*7740*/  FMUL R0, R155, R88 ;  /* 0x000000589b007220 */ /* 0x000fe20000400000 */
[----:B------:R-:W-:Y:S01]  /*7750*/  LOP3.LUT R188, R193, 0xffff0000, RZ, 0xc0, !PT ;  /* 0xffff0000c1bc7812 */ /* 0x000fe200078ec0ff */
[C---:B------:R-:W-:Y:S01]  /*7760*/  FMUL R2, R155.reuse, R89 ;  /* 0x000000599b027220 */ /* 0x040fe20000400000 */
[----:B------:R-:W-:Y:S01]  /*7770*/  LOP3.LUT R116, R116, 0x40, RZ, 0xc0, !PT ;  /* 0x0000004074747812 */ /* 0x000fe200078ec0ff */
        /* <DEDUP_REMOVED lines=34> */
[----:B------:R-:W-:Y:S01]  /*79a0*/  FMUL R110, R155, R118 ;  /* 0x000000769b6e7220 */ /* 0x000fe20000400000 */
[----:B------:R-:W-:Y:S01]  /*79b0*/  LOP3.LUT R214, R218, 0xffff0000, RZ, 0xc0, !PT ;  /* 0xffff0000dad67812 */ /* 0x000fe200078ec0ff */
[----:B------:R-:W2:Y:S01]  /*79c0*/  LDL.LU R118, [R1] ;  /* 0x0000000001767983 */ /* 0x000ea20000300800 */
[----:B------:R-:W-:Y:S01]  /*79d0*/  SHF.L.U32 R215, R219, 0x10, RZ ;  /* 0x00000010dbd77819 */ /* 0x000fe200000006ff */
[C---:B------:R-:W-:Y:S01]  /*79e0*/  FMUL R8, R155.reuse, R95 ;  /* 0x0000005f9b087220 */ /* 0x040fe20000400000 */
[----:B------:R-:W-:Y:S01]  /*79f0*/  SHF.L.U32 R218, R222, 0x10, RZ ;  /* 0x00000010deda7819 */ /* 0x000fe200000006ff */
[C---:B------:R-:W-:Y:S01]  /*7a00*/  FMUL R95, R155.reuse, R103 ;  /* 0x000000679b5f7220 */ /* 0x040fe20000400000 */
[----:B------:R-:W-:Y:S01]  /*7a10*/  SHF.L.U32 R156, R228, 0x10, RZ ;  /* 0x00000010e49c7819 */ /* 0x000fe200000006ff */
[C---:B------:R-:W-:Y:S01]  /*7a20*/  FMUL R103, R155.reuse, R111 ;  /* 0x0000006f9b677220 */ /* 0x040fe20000400000 */
[----:B------:R-:W-:Y:S01]  /*7a30*/  LOP3.LUT R226, R230, 0xffff0000, RZ, 0xc0, !PT ;  /* 0xffff0000e6e27812 */ /* 0x000fe200078ec0ff */
[----:B------:R-:W-:Y:S01]  /*7a40*/  FMUL R111, R155, R119 ;  /* 0x000000779b6f7220 */ /* 0x000fe20000400000 */
[----:B------:R-:W-:Y:S01]  /*7a50*/  SHF.L.U32 R227, R231, 0x10, RZ ;  /* 0x00000010e7e37819 */ /* 0x000fe200000006ff */
[C---:B------:R-:W-:Y:S01]  /*7a60*/  FMUL R6, R155.reuse, R93 ;  /* 0x0000005d9b067220 */ /* 0x040fe20000400000 */
[C---:B------:R-:W-:Y:S01]  /*7a70*/  FMUL R93, R155.reuse, R101 ;  /* 0x000000659b5d7220 */ /* 0x040fe20000400000 */
[C---:B------:R-:W-:Y:S01]  /*7a80*/  FMUL R101, R155.reuse, R109 ;  /* 0x0000006d9b657220 */ /* 0x040fe20000400000 */
[----:B------:R-:W-:Y:S01]  /*7a90*/  FMUL R109, R155, R117 ;  /* 0x000000759b6d7220 */ /* 0x000fe20000400000 */
[----:B------:R-:W-:Y:S01]  /*7aa0*/  UIADD3 UR10, UPT, UPT, UR44, 0x1, URZ ;  /* 0x000000012c0a7890 */ /* 0x000fe2000fffe0ff */
[----:B------:R-:W-:Y:S01]  /*7ab0*/  BSSY.RECONVERGENT B0, `(.L_x_108) ;  /* 0x000021c000007945 */ /* 0x000fe20003800200 */
[----:B-----5:R-:W-:Y:S04]  /*7ac0*/  ULEA UR4, UR6, UR4, 0x18 ;  /* 0x0000000406047291 */ /* 0x020fe8000f8ec0ff */
[----:B------:R-:W-:Y:S02]  /*7ad0*/  ULEA UR7, UR45, UR4, 0x3 ;  /* 0x000000042d077291 */ /* 0x000fe4000f8e18ff */
[----:B------:R-:W-:Y:S02]  /*7ae0*/  LEA R9, R9, UR4, 0x1 ;  /* 0x0000000409097c11 */ /* 0x000fe4000f8e08ff */
[----:B------:R-:W-:Y:S03]  /*7af0*/  UIADD3 UR7, UPT, UPT, UR7, 0x168, URZ ;  /* 0x0000016807077890 */ /* 0x000fe6000fffe0ff */
[----:B------:R-:W-:Y:S01]  /*7b00*/  IMAD R9, R10, 0xa000, R9 ;  /* 0x0000a0000a097824 */ /* 0x000fe200078e0209 */
[----:B------:R-:W-:Y:S01]  /*7b10*/  UPRMT UR7, UR6, 0x654, UR7 ;  /* 0x0000065406077896 */ /* 0x000fe20008000007 */
[----:B------:R-:W-:Y:S02]  /*7b20*/  FMUL R10, R155, R136 ;  /* 0x000000889b0a7220 */ /* 0x000fe40000400000 */
[----:B------:R-:W1:Y:S01]  /*7b30*/  LDTM.x32 R120, tmem[UR5+0x80] ;  /* 0x00008005007879ee */ /* 0x000e6200082c0000 */
[----:B------:R-:W-:Y:S01]  /*7b40*/  IADD3 R225, PT, PT, -R116, 0x200, R9 ;  /* 0x0000020074e17810 */ /* 0x000fe20007ffe109 */
[C---:B------:R-:W-:Y:S01]  /*7b50*/  FFMA R10, R157.reuse, R166, R10 ;  /* 0x000000a69d0a7223 */ /* 0x040fe2000000000a */
[C---:B------:R-:W-:Y:S01]  /*7b60*/  SHF.L.U32 R166, R208.reuse, 0x10, RZ ;  /* 0x00000010d0a67819 */ /* 0x040fe200000006ff */
[----:B------:R-:W-:Y:S01]  /*7b70*/  NOP ;  /* 0x0000000000007918 */ /* 0x000fe20000000000 */
[----:B------:R-:W-:Y:S01]  /*7b80*/  FFMA R11, R157, R167, R11 ;  /* 0x000000a79d0b7223 */ /* 0x000fe2000000000b */
[----:B------:R-:W-:Y:S01]  /*7b90*/  LOP3.LUT R167, R208, 0xffff0000, RZ, 0xc0, !PT ;  /* 0xffff0000d0a77812 */ /* 0x000fe200078ec0ff */
[----:B-1----:R-:W-:Y:S01]  /*7ba0*/  SYNCS.ARRIVE.TRANS64.RED.A1T0 RZ, [UR7], RZ ;  /* 0x000000ffffff79a7 */ /* 0x002fe20008100407 */
[----:B------:R-:W-:Y:S01]  /*7bb0*/  SHF.L.U32 R208, R210, 0x10, RZ ;  /* 0x00000010d2d07819 */ /* 0x000fe200000006ff */
[----:B------:R1:W-:Y:S01]  /*7bc0*/  STS.128 [R9+0x200], R176 ;  /* 0x000200b009007388 */ /* 0x0003e20000000c00 */
[----:B------:R-:W-:Y:S01]  /*7bd0*/  F2FP.BF16.F32.PACK_AB R112, R11, R10 ;  /* 0x0000000a0b70723e */ /* 0x000fe200000010ff */
[C---:B------:R-:W-:Y:S01]  /*7be0*/  FFMA R12, R157.reuse, R168, R12 ;  /* 0x000000a89d0c7223 */ /* 0x040fe2000000000c */
[C---:B------:R-:W-:Y:S01]  /*7bf0*/  SHF.L.U32 R168, R216.reuse, 0x10, RZ ;  /* 0x00000010d8a87819 */ /* 0x040fe200000006ff */
[C---:B------:R-:W-:Y:S01]  /*7c00*/  FFMA R13, R157.reuse, R169, R13 ;  /* 0x000000a99d0d7223 */ /* 0x040fe2000000000d */
[----:B------:R-:W-:Y:S01]  /*7c10*/  LOP3.LUT R169, R216, 0xffff0000, RZ, 0xc0, !PT ;  /* 0xffff0000d8a97812 */ /* 0x000fe200078ec0ff */
[----:B------:R-:W-:Y:S01]  /*7c20*/  FFMA R14, R157, R170, R14 ;  /* 0x000000aa9d0e7223 */ /* 0x000fe2000000000e */
[----:B------:R-:W-:Y:S01]  /*7c30*/  SHF.L.U32 R170, R217, 0x10, RZ ;  /* 0x00000010d9aa7819 */ /* 0x000fe200000006ff */
[----:B------:R-:W-:Y:S01]  /*7c40*/  FFMA R15, R157, R171, R15 ;  /* 0x000000ab9d0f7223 */ /* 0x000fe2000000000f */
[----:B------:R-:W-:Y:S01]  /*7c50*/  F2FP.BF16.F32.PACK_AB R113, R13, R12 ;  /* 0x0000000c0d71723e */ /* 0x000fe200000010ff */
[----:B------:R-:W-:Y:S01]  /*7c60*/  FFMA R17, R157, R172, R17 ;  /* 0x000000ac9d117223 */ /* 0x000fe20000000011 */
[----:B------:R-:W-:Y:S01]  /*7c70*/  LOP3.LUT R216, R219, 0xffff0000, RZ, 0xc0, !PT ;  /* 0xffff0000dbd87812 */ /* 0x000fe200078ec0ff */
[----:B------:R-:W-:Y:S01]  /*7c80*/  FFMA R18, R157, R173, R18 ;  /* 0x000000ad9d127223 */ /* 0x000fe20000000012 */
[----:B------:R-:W-:Y:S01]  /*7c90*/  F2FP.BF16.F32.PACK_AB R114, R15, R14 ;  /* 0x0000000e0f72723e */ /* 0x000fe200000010ff */
[C---:B------:R-:W-:Y:S01]  /*7ca0*/  FFMA R19, R157.reuse, R174, R19 ;  /* 0x000000ae9d137223 */ /* 0x040fe20000000013 */
[----:B------:R-:W-:Y:S01]  /*7cb0*/  SHF.L.U32 R171, R220, 0x10, RZ ;  /* 0x00000010dcab7819 */ /* 0x000fe200000006ff */
[----:B------:R-:W-:Y:S01]  /*7cc0*/  FFMA R20, R157, R175, R20 ;  /* 0x000000af9d147223 */ /* 0x000fe20000000014 */
[----:B------:R-:W-:Y:S01]  /*7cd0*/  F2FP.BF16.F32.PACK_AB R115, R18, R17 ;  /* 0x000000111273723e */ /* 0x000fe200000010ff */
[C---:B------:R-:W-:Y:S01]  /*7ce0*/  FMUL R10, R155.reuse, R56 ;  /* 0x000000389b0a7220 */ /* 0x040fe20000400000 */
[----:B------:R-:W-:Y:S01]  /*7cf0*/  LOP3.LUT R172, R220, 0xffff0000, RZ, 0xc0, !PT ;  /* 0xffff0000dcac7812 */ /* 0x000fe200078ec0ff */
[----:B------:R-:W-:Y:S01]  /*7d00*/  FMUL R11, R155, R57 ;  /* 0x000000399b0b7220 */ /* 0x000fe20000400000 */
[----:B------:R-:W-:Y:S01]  /*7d10*/  SHF.L.U32 R173, R221, 0x10, RZ ;  /* 0x00000010ddad7819 */ /* 0x000fe200000006ff */
[----:B------:R-:W-:Y:S01]  /*7d20*/  FMUL R13, R155, R59 ;  /* 0x0000003b9b0d7220 */ /* 0x000fe20000400000 */
[----:B------:R-:W-:Y:S01]  /*7d30*/  LOP3.LUT R217, R221, 0xffff0000, RZ, 0xc0, !PT ;  /* 0xffff0000ddd97812 */ /* 0x000fe200078ec0ff */
[C---:B------:R-:W-:Y:S01]  /*7d40*/  FMUL R56, R155.reuse, R64 ;  /* 0x000000409b387220 */ /* 0x040fe20000400000 */
[----:B------:R-:W-:Y:S01]  /*7d50*/  LOP3.LUT R219, R222, 0xffff0000, RZ, 0xc0, !PT ;  /* 0xffff0000dedb7812 */ /* 0x000fe200078ec0ff */
[----:B------:R-:W-:Y:S01]  /*7d60*/  FMUL R57, R155, R65 ;  /* 0x000000419b397220 */ /* 0x000fe20000400000 */
[----:B------:R-:W-:Y:S01]  /*7d70*/  SHF.L.U32 R220, R223, 0x10, RZ ;  /* 0x00000010dfdc7819 */ /* 0x000fe200000006ff */
[----:B------:R-:W-:Y:S01]  /*7d80*/  FMUL R59, R155, R67 ;  /* 0x000000439b3b7220 */ /* 0x000fe20000400000 */
[----:B------:R-:W-:Y:S01]  /*7d90*/  LOP3.LUT R221, R223, 0xffff0000, RZ, 0xc0, !PT ;  /* 0xffff0000dfdd7812 */ /* 0x000fe200078ec0ff */
[----:B------:R-:W-:Y:S01]  /*7da0*/  FMUL R64, R155, R72 ;  /* 0x000000489b407220 */ /* 0x000fe20000400000 */
[----:B-1----:R-:W-:Y:S01]  /*7db0*/  SHF.L.U32 R176, R181, 0x10, RZ ;  /* 0x00000010b5b07819 */ /* 0x002fe200000006ff */
[----:B------:R-:W-:Y:S01]  /*7dc0*/  FMUL R72, R155, R80 ;  /* 0x000000509b487220 */ /* 0x000fe20000400000 */
[----:B------:R-:W-:Y:S01]  /*7dd0*/  LOP3.LUT R177, R181, 0xffff0000, RZ, 0xc0, !PT ;  /* 0xffff0000b5b17812 */ /* 0x000fe200078ec0ff */
[----:B------:R-:W-:Y:S01]  /*7de0*/  FMUL R65, R155, R73 ;  /* 0x000000499b417220 */ /* 0x000fe20000400000 */
[C---:B------:R-:W-:Y:S01]  /*7df0*/  SHF.L.U32 R178, R182.reuse, 0x10, RZ ;  /* 0x00000010b6b27819 */ /* 0x040fe200000006ff */
[C---:B------:R-:W-:Y:S01]  /*7e00*/  FFMA R21, R157.reuse, R176, R21 ;  /* 0x000000b09d157223 */ /* 0x040fe20000000015 */
[----:B------:R-:W-:Y:S01]  /*7e10*/  LOP3.LUT R179, R182, 0xffff0000, RZ, 0xc0, !PT ;  /* 0xffff0000b6b37812 */ /* 0x000fe200078ec0ff */
[----:B------:R-:W-:Y:S01]  /*7e20*/  FFMA R22, R157, R177, R22 ;  /* 0x000000b19d167223 */ /* 0x000fe20000000016 */
[----:B------:R-:W-:Y:S01]  /*7e30*/  LOP3.LUT R181, R183, 0xffff0000, RZ, 0xc0, !PT ;  /* 0xffff0000b7b57812 */ /* 0x000fe200078ec0ff */
[C---:B------:R-:W-:Y:S01]  /*7e40*/  FFMA R23, R157.reuse, R178, R23 ;  /* 0x000000b29d177223 */ /* 0x040fe20000000017 */
[----:B------:R-:W-:Y:S01]  /*7e50*/  F2FP.BF16.F32.PACK_AB R80, R20, R19 ;  /* 0x000000131450723e */ /* 0x000fe200000010ff */
[----:B------:R-:W-:Y:S01]  /*7e60*/  FFMA R152, R157, R179, R152 ;  /* 0x000000b39d987223 */ /* 0x000fe20000000098 */
[----:B------:R-:W-:Y:S01]  /*7e70*/  SHF.L.U32 R182, R185, 0x10, RZ ;  /* 0x00000010b9b67819 */ /* 0x000fe200000006ff */
[----:B------:R-:W-:Y:S01]  /*7e80*/  FFMA R153, R157, R180, R153 ;  /* 0x000000b49d997223 */ /* 0x000fe20000000099 */
[----:B------:R-:W-:Y:S01]  /*7e90*/  LOP3.LUT R183, R185, 0xffff0000, RZ, 0xc0, !PT ;  /* 0xffff0000b9b77812 */ /* 0x000fe200078ec0ff */
[----:B------:R-:W-:Y:S01]  /*7ea0*/  FFMA R154, R157, R181, R154 ;  /* 0x000000b59d9a7223 */ /* 0x000fe2000000009a */
        /* <DEDUP_REMOVED lines=9> */
[C---:B------:R-:W-:Y:S01]  /*7f40*/  FMUL R73, R155.reuse, R81 ;  /* 0x000000519b497220 */ /* 0x040fe20000400000 */
[----:B------:R-:W-:Y:S01]  /*7f50*/  F2FP.BF16.F32.PACK_AB R81, R22, R21 ;  /* 0x000000151651723e */ /* 0x000fe200000010ff */
[C---:B------:R-:W-:Y:S01]  /*7f60*/  FMUL R75, R155.reuse, R83 ;  /* 0x000000539b4b7220 */ /* 0x040fe20000400000 */
[----:B------:R-:W-:Y:S01]  /*7f70*/  F2FP.BF16.F32.PACK_AB R83, R154, R153 ;  /* 0x000000999a53723e */ /* 0x000fe200000010ff */
[----:B------:R-:W-:Y:S01]  /*7f80*/  FMUL R74, R155, R82 ;  /* 0x000000529b4a7220 */ /* 0x000fe20000400000 */
[C---:B------:R-:W-:Y:S01]  /*7f90*/  SHF.L.U32 R153, R248.reuse, 0x10, RZ ;  /* 0x00000010f8997819 */ /* 0x040fe200000006ff */
[C---:B------:R-:W-:Y:S01]  /*7fa0*/  FFMA R0, R157.reuse, R158, R0 ;  /* 0x0000009e9d007223 */ /* 0x040fe20000000000 */
[----:B------:R-:W-:Y:S01]  /*7fb0*/  LOP3.LUT R154, R248, 0xffff0000, RZ, 0xc0, !PT ;  /* 0xffff0000f89a7812 */ /* 0x000fe200078ec0ff */
[----:B------:R-:W-:Y:S01]  /*7fc0*/  FFMA R2, R157, R159, R2 ;  /* 0x0000009f9d027223 */ /* 0x000fe20000000002 */
[----:B------:R-:W-:Y:S01]  /*7fd0*/  SHF.L.U32 R248, R251, 0x10, RZ ;  /* 0x00000010fbf87819 */ /* 0x000fe200000006ff */
[----:B------:R-:W-:Y:S01]  /*7fe0*/  FFMA R3, R157, R182, R3 ;  /* 0x000000b69d037223 */ /* 0x000fe20000000003 */
[----:B------:R-:W-:Y:S01]  /*7ff0*/  F2FP.BF16.F32.PACK_AB R82, R152, R23 ;  /* 0x000000179852723e */ /* 0x000fe200000010ff */
        /* <DEDUP_REMOVED lines=8> */
[C---:B------:R-:W-:Y:S01]  /*8080*/  FMUL R18, R155.reuse, R63 ;  /* 0x0000003f9b127220 */ /* 0x040fe20000400000 */
        /* <DEDUP_REMOVED lines=18> */
[----:B------:R-:W-:Y:S01]  /*81b0*/  SHF.L.U32 R240, R242, 0x10, RZ ;  /* 0x00000010f2f07819 */ /* 0x000fe200000006ff */
[C---:B------:R-:W-:Y:S01]  /*81c0*/  FMUL R68, R155.reuse, R76 ;  /* 0x0000004c9b447220 */ /* 0x040fe20000400000 */
[C---:B------:R-:W-:Y:S01]  /*81d0*/  FMUL R76, R155.reuse, R84 ;  /* 0x000000549b4c7220 */ /* 0x040fe20000400000 */
[C---:B------:R-:W-:Y:S01]  /*81e0*/  FMUL R20, R155.reuse, R25 ;  /* 0x000000199b147220 */ /* 0x040fe20000400000 */
[C---:B------:R-:W-:Y:S01]  /*81f0*/  FMUL R25, R155.reuse, R30 ;  /* 0x0000001e9b197220 */ /* 0x040fe20000400000 */
[C---:B------:R-:W-:Y:S01]  /*8200*/  FMUL R30, R155.reuse, R35 ;  /* 0x000000239b1e7220 */ /* 0x040fe20000400000 */
[C---:B------:R-:W-:Y:S01]  /*8210*/  FMUL R35, R155.reuse, R40 ;  /* 0x000000289b237220 */ /* 0x040fe20000400000 */
[C---:B------:R-:W-:Y:S01]  /*8220*/  FMUL R40, R155.reuse, R45 ;  /* 0x0000002d9b287220 */ /* 0x040fe20000400000 */
[C---:B------:R-:W-:Y:S01]  /*8230*/  FMUL R45, R155.reuse, R50 ;  /* 0x000000329b2d7220 */ /* 0x040fe20000400000 */
[----:B------:R-:W-:Y:S01]  /*8240*/  FMUL R50, R155, R55 ;  /* 0x000000379b327220 */ /* 0x000fe20000400000 */
[----:B------:R-:W-:Y:S01]  /*8250*/  F2FP.BF16.F32.PACK_AB R55, R2, R0 ;  /* 0x000000000237723e */ /* 0x000fe200000010ff */
[----:B------:R-:W-:Y:S01]  /*8260*/  FFMA R4, R157, R183, R4 ;  /* 0x000000b79d047223 */ /* 0x000fe20000000004 */
[C---:B------:R-:W-:Y:S01]  /*8270*/  FMUL R19, R155.reuse, R24 ;  /* 0x000000189b137220 */ /* 0x040fe20000400000 */
[C---:B------:R-:W-:Y:S01]  /*8280*/  FMUL R23, R155.reuse, R28 ;  /* 0x0000001c9b177220 */ /* 0x040fe20000400000 */
[C---:B------:R-:W-:Y:S01]  /*8290*/  FMUL R24, R155.reuse, R29 ;  /* 0x0000001d9b187220 */ /* 0x040fe20000400000 */
[C---:B------:R-:W-:Y:S01]  /*82a0*/  FMUL R28, R155.reuse, R33 ;  /* 0x000000219b1c7220 */ /* 0x040fe20000400000 */
[C---:B------:R-:W-:Y:S01]  /*82b0*/  FMUL R29, R155.reuse, R34 ;  /* 0x000000229b1d7220 */ /* 0x040fe20000400000 */
[----:B----4-:R1:W-:Y:S01]  /*82c0*/  STS.128 [R224+0x10], R200 ;  /* 0x000010c8e0007388 */ /* 0x0103e20000000c00 */
[C---:B------:R-:W-:Y:S01]  /*82d0*/  FMUL R33, R155.reuse, R38 ;  /* 0x000000269b217220 */ /* 0x040fe20000400000 */
[C---:B------:R-:W-:Y:S01]  /*82e0*/  FMUL R34, R155.reuse, R39 ;  /* 0x000000279b227220 */ /* 0x040fe20000400000 */
[C---:B------:R-:W-:Y:S01]  /*82f0*/  FMUL R21, R155.reuse, R26 ;  /* 0x0000001a9b157220 */ /* 0x040fe20000400000 */
[C---:B------:R-:W-:Y:S01]  /*8300*/  FMUL R38, R155.reuse, R43 ;  /* 0x0000002b9b267220 */ /* 0x040fe20000400000 */
[C---:B------:R-:W-:Y:S01]  /*8310*/  FMUL R39, R155.reuse, R44 ;  /* 0x0000002c9b277220 */ /* 0x040fe20000400000 */
[C---:B------:R-:W-:Y:S01]  /*8320*/  FMUL R26, R155.reuse, R31 ;  /* 0x0000001f9b1a7220 */ /* 0x040fe20000400000 */
[C---:B------:R-:W-:Y:S01]  /*8330*/  FMUL R43, R155.reuse, R48 ;  /* 0x000000309b2b7220 */ /* 0x040fe20000400000 */
[----:B------:R3:W-:Y:S01]  /*8340*/  STS.128 [R225+0x20], R112 ;  /* 0x00002070e1007388 */ /* 0x0007e20000000c00 */
        /* <DEDUP_REMOVED lines=13> */
[C---:B------:R-:W-:Y:S01]  /*8420*/  FFMA R5, R157.reuse, R184, R5 ;  /* 0x000000b89d057223 */ /* 0x040fe20000000005 */
[C---:B------:R-:W-:Y:S01]  /*8430*/  FFMA R6, R157.reuse, R185, R6 ;  /* 0x000000b99d067223 */ /* 0x040fe20000000006 */
[C---:B------:R-:W-:Y:S01]  /*8440*/  FFMA R7, R157.reuse, R186, R7 ;  /* 0x000000ba9d077223 */ /* 0x040fe20000000007 */
[C---:B------:R-:W-:Y:S01]  /*8450*/  FFMA R8, R157.reuse, R187, R8 ;  /* 0x000000bb9d087223 */ /* 0x040fe20000000008 */
[C---:B------:R-:W-:Y:S01]  /*8460*/  FFMA R88, R157.reuse, R160, R88 ;  /* 0x000000a09d587223 */ /* 0x040fe20000000058 */
[C---:B------:R-:W-:Y:S01]  /*8470*/  FFMA R89, R157.reuse, R161, R89 ;  /* 0x000000a19d597223 */ /* 0x040fe20000000059 */
[C---:B------:R-:W-:Y:S01]  /*8480*/  FFMA R90, R157.reuse, R162, R90 ;  /* 0x000000a29d5a7223 */ /* 0x040fe2000000005a */
[C---:B------:R-:W-:Y:S01]  /*8490*/  FFMA R91, R157.reuse, R188, R91 ;  /* 0x000000bc9d5b7223 */ /* 0x040fe2000000005b */
[----:B------:R-:W-:Y:S01]  /*84a0*/  FFMA R92, R157, R189, R92 ;  /* 0x000000bd9d5c7223 */ /* 0x000fe2000000005c */
[----:B-1----:R-:W-:Y:S01]  /*84b0*/  SHF.L.U32 R200, R205, 0x10, RZ ;  /* 0x00000010cdc87819 */ /* 0x002fe200000006ff */
[----:B------:R-:W-:Y:S01]  /*84c0*/  FFMA R93, R157, R190, R93 ;  /* 0x000000be9d5d7223 */ /* 0x000fe2000000005d */
[----:B------:R-:W-:Y:S01]  /*84d0*/  F2FP.BF16.F32.PACK_AB R88, R89, R88 ;  /* 0x000000585958723e */ /* 0x000fe200000010ff */
[----:B------:R-:W-:Y:S01]  /*84e0*/  FFMA R94, R157, R191, R94 ;  /* 0x000000bf9d5e7223 */ /* 0x000fe2000000005e */
[----:B------:R-:W-:Y:S01]  /*84f0*/  F2FP.BF16.F32.PACK_AB R89, R91, R90 ;  /* 0x0000005a5b59723e */ /* 0x000fe200000010ff */
[----:B------:R-:W-:Y:S01]  /*8500*/  FFMA R95, R157, R192, R95 ;  /* 0x000000c09d5f7223 */ /* 0x000fe2000000005f */
[----:B------:R-:W-:Y:S01]  /*8510*/  F2FP.BF16.F32.PACK_AB R90, R93, R92 ;  /* 0x0000005c5d5a723e */ /* 0x000fe200000010ff */
[----:B------:R-:W-:Y:S01]  /*8520*/  FFMA R96, R157, R163, R96 ;  /* 0x000000a39d607223 */ /* 0x000fe20000000060 */
[----:B---3--:R-:W-:Y:S01]  /*8530*/  MOV R115, R224 ;  /* 0x000000e000737202 */ /* 0x008fe20000000f00 */
[----:B------:R-:W3:Y:S01]  /*8540*/  LDL.LU R114, [R1+0x4] ;  /* 0x0000040001727983 */ /* 0x000ee20000300800 */
[----:B------:R-:W-:Y:S01]  /*8550*/  F2FP.BF16.F32.PACK_AB R91, R95, R94 ;  /* 0x0000005e5f5b723e */ /* 0x000fe200000010ff */
[----:B------:R-:W-:Y:S01]  /*8560*/  FFMA R97, R157, R164, R97 ;  /* 0x000000a49d617223 */ /* 0x000fe20000000061 */
[----:B------:R-:W-:Y:S01]  /*8570*/  IADD3 R113, PT, PT, R115, -R116, RZ ;  /* 0x8000007473717210 */ /* 0x000fe20007ffe0ff */
[----:B------:R-:W4:Y:S01]  /*8580*/  LDL.LU R112, [R1+0x8] ;  /* 0x0000080001707983 */ /* 0x000f220000300800 */
[----:B------:R-:W-:Y:S01]  /*8590*/  MOV R2, R115 ;  /* 0x0000007300027202 */ /* 0x000fe20000000f00 */
[----:B------:R-:W-:Y:S01]  /*85a0*/  FFMA R98, R157, R165, R98 ;  /* 0x000000a59d627223 */ /* 0x000fe20000000062 */
[----:B------:R-:W-:Y:S01]  /*85b0*/  LOP3.LUT R201, R205, 0xffff0000, RZ, 0xc0, !PT ;  /* 0xffff0000cdc97812 */ /* 0x000fe200078ec0ff */
[----:B------:R1:W-:Y:S01]  /*85c0*/  STS.128 [R113+0x30], R80 ;  /* 0x0000305071007388 */ /* 0x0003e20000000c00 */
[C---:B------:R-:W-:Y:S01]  /*85d0*/  SHF.L.U32 R202, R206.reuse, 0x10, RZ ;  /* 0x00000010ceca7819 */ /* 0x040fe200000006ff */
[C---:B------:R-:W-:Y:S01]  /*85e0*/  FFMA R99, R157.reuse, R193, R99 ;  /* 0x000000c19d637223 */ /* 0x040fe20000000063 */
[----:B------:R-:W-:Y:S01]  /*85f0*/  LOP3.LUT R203, R206, 0xffff0000, RZ, 0xc0, !PT ;  /* 0xffff0000cecb7812 */ /* 0x000fe200078ec0ff */
[----:B------:R-:W-:Y:S01]  /*8600*/  FFMA R100, R157, R194, R100 ;  /* 0x000000c29d647223 */ /* 0x000fe20000000064 */
[----:B------:R-:W-:Y:S01]  /*8610*/  LOP3.LUT R205, R207, 0xffff0000, RZ, 0xc0, !PT ;  /* 0xffff0000cfcd7812 */ /* 0x000fe200078ec0ff */
[----:B------:R-:W-:Y:S01]  /*8620*/  FFMA R101, R157, R195, R101 ;  /* 0x000000c39d657223 */ /* 0x000fe20000000065 */
[----:B------:R-:W-:Y:S01]  /*8630*/  F2FP.BF16.F32.PACK_AB R96, R97, R96 ;  /* 0x000000606160723e */ /* 0x000fe200000010ff */
[----:B------:R-:W5:Y:S01]  /*8640*/  LDL.LU R85, [R1+0xc] ;  /* 0x00000c0001557983 */ /* 0x000f620000300800 */
[----:B------:R-:W-:Y:S01]  /*8650*/  F2FP.BF16.F32.PACK_AB R97, R99, R98 ;  /* 0x000000626361723e */ /* 0x000fe200000010ff */
[----:B------:R-:W-:Y:S01]  /*8660*/  FFMA R102, R157, R196, R102 ;  /* 0x000000c49d667223 */ /* 0x000fe20000000066 */
[----:B------:R-:W-:Y:S01]  /*8670*/  F2FP.BF16.F32.PACK_AB R98, R101, R100 ;  /* 0x000000646562723e */ /* 0x000fe200000010ff */
[----:B------:R-:W5:Y:S01]  /*8680*/  LDL.LU R119, [R1+0x10] ;  /* 0x0000100001777983 */ /* 0x000f620000300800 */
[----:B------:R-:W-:Y:S01]  /*8690*/  SHF.L.U32 R206, R209, 0x10, RZ ;  /* 0x00000010d1ce7819 */ /* 0x000fe200000006ff */
[----:B------:R-:W-:Y:S01]  /*86a0*/  FFMA R103, R157, R197, R103 ;  /* 0x000000c59d677223 */ /* 0x000fe20000000067 */
[----:B------:R-:W-:Y:S01]  /*86b0*/  LOP3.LUT R207, R209, 0xffff0000, RZ, 0xc0, !PT ;  /* 0xffff0000d1cf7812 */ /* 0x000fe200078ec0ff */
[----:B------:R-:W5:Y:S01]  /*86c0*/  LDL.LU R117, [R1+0x14] ;  /* 0x0000140001757983 */ /* 0x000f620000300800 */
[----:B------:R-:W-:Y:S01]  /*86d0*/  LOP3.LUT R209, R210, 0xffff0000, RZ, 0xc0, !PT ;  /* 0xffff0000d2d17812 */ /* 0x000fe200078ec0ff */
        /* <DEDUP_REMOVED lines=14> */
[----:B-1----:R-:W5:Y:S01]  /*87c0*/  LDL.LU R81, [R1+0x24] ;  /* 0x0000240001517983 */ /* 0x002f620000300800 */
[----:B------:R-:W-:Y:S01]  /*87d0*/  SHF.L.U32 R230, R234, 0x10, RZ ;  /* 0x00000010eae67819 */ /* 0x000fe200000006ff */
[----:B------:R-:W-:Y:S01]  /*87e0*/  FFMA R108, R157, R202, R108 ;  /* 0x000000ca9d6c7223 */ /* 0x000fe2000000006c */
[----:B------:R-:W-:Y:S01]  /*87f0*/  F2FP.BF16.F32.PACK_AB R105, R107, R106 ;  /* 0x0000006a6b69723e */ /* 0x000fe200000010ff */
[----:B------:R-:W5:Y:S01]  /*8800*/  LDL.LU R80, [R1+0x28] ;  /* 0x0000280001507983 */ /* 0x000f620000300800 */
[----:B------:R-:W-:Y:S01]  /*8810*/  LOP3.LUT R233, R235, 0xffff0000, RZ, 0xc0, !PT ;  /* 0xffff0000ebe97812 */ /* 0x000fe200078ec0ff */
[----:B------:R-:W-:Y:S01]  /*8820*/  FFMA R109, R157, R203, R109 ;  /* 0x000000cb9d6d7223 */ /* 0x000fe2000000006d */
[----:B------:R-:W-:Y:S01]  /*8830*/  LOP3.LUT R234, R237, 0xffff0000, RZ, 0xc0, !PT ;  /* 0xffff0000edea7812 */ /* 0x000fe200078ec0ff */
[C---:B------:R-:W-:Y:S01]  /*8840*/  FFMA R110, R157.reuse, R204, R110 ;  /* 0x000000cc9d6e7223 */ /* 0x040fe2000000006e */
[----:B------:R-:W-:Y:S01]  /*8850*/  SHF.L.U32 R235, R238, 0x10, RZ ;  /* 0x00000010eeeb7819 */ /* 0x000fe200000006ff */
[----:B------:R-:W-:Y:S01]  /*8860*/  FFMA R111, R157, R205, R111 ;  /* 0x000000cd9d6f7223 */ /* 0x000fe2000000006f */
[----:B------:R-:W-:Y:S01]  /*8870*/  F2FP.BF16.F32.PACK_AB R106, R109, R108 ;  /* 0x0000006c6d6a723e */ /* 0x000fe200000010ff */
[----:B------:R-:W-:Y:S01]  /*8880*/  FFMA R10, R157, R166, R10 ;  /* 0x000000a69d0a7223 */ /* 0x000fe2000000000a */
[----:B------:R-:W-:Y:S01]  /*8890*/  SHF.L.U32 R237, R239, 0x10, RZ ;  /* 0x00000010efed7819 */ /* 0x000fe200000006ff */
[----:B------:R-:W-:Y:S01]  /*88a0*/  FFMA R11, R157, R167, R11 ;  /* 0x000000a79d0b7223 */ /* 0x000fe2000000000b */
[----:B------:R-:W-:Y:S01]  /*88b0*/  F2FP.BF16.F32.PACK_AB R107, R111, R110 ;  /* 0x0000006e6f6b723e */ /* 0x000fe200000010ff */
[----:B------:R-:W-:Y:S01]  /*88c0*/  FFMA R12, R157, R206, R12 ;  /* 0x000000ce9d0c7223 */ /* 0x000fe2000000000c */
[----:B------:R-:W-:Y:S01]  /*88d0*/  LOP3.LUT R238, R239, 0xffff0000, RZ, 0xc0, !PT ;  /* 0xffff0000efee7812 */ /* 0x000fe200078ec0ff */
[----:B------:R-:W-:Y:S01]  /*88e0*/  FFMA R13, R157, R207, R13 ;  /* 0x000000cf9d0d7223 */ /* 0x000fe2000000000d */
[----:B------:R-:W-:Y:S01]  /*88f0*/  LOP3.LUT R239, R241, 0xffff0000, RZ, 0xc0, !PT ;  /* 0xffff0000f1ef7812 */ /* 0x000fe200078ec0ff */
[C---:B------:R-:W-:Y:S01]  /*8900*/  FFMA R14, R157.reuse, R208, R14 ;  /* 0x000000d09d0e7223 */ /* 0x040fe2000000000e */
[----:B------:R-:W-:Y:S01]  /*8910*/  LOP3.LUT R241, R242, 0xffff0000, RZ, 0xc0, !PT ;  /* 0xffff0000f2f17812 */ /* 0x000fe200078ec0ff */
[----:B------:R-:W-:Y:S01]  /*8920*/  FFMA R15, R157, R209, R15 ;  /* 0x000000d19d0f7223 */ /* 0x000fe2000000000f */
[----:B------:R-:W-:Y:S01]  /*8930*/  SHF.L.U32 R242, R243, 0x10, RZ ;  /* 0x00000010f3f27819 */ /* 0x000fe200000006ff */
[----:B------:R-:W-:Y:S01]  /*8940*/  FFMA R17, R157, R210, R17 ;  /* 0x000000d29d117223 */ /* 0x000fe20000000011 */
[----:B------:R-:W-:Y:S01]  /*8950*/  LOP3.LUT R243, R243, 0xffff0000, RZ, 0xc0, !PT ;  /* 0xffff0000f3f37812 */ /* 0x000fe200078ec0ff */
[C---:B------:R-:W-:Y:S01]  /*8960*/  FFMA R18, R157.reuse, R211, R18 ;  /* 0x000000d39d127223 */ /* 0x040fe20000000012 */
[C---:B------:R-:W-:Y:S01]  /*8970*/  FFMA R56, R157.reuse, R168, R56 ;  /* 0x000000a89d387223 */ /* 0x040fe20000000038 */
[C---:B------:R-:W-:Y:S01]  /*8980*/  FFMA R57, R157.reuse, R169, R57 ;  /* 0x000000a99d397223 */ /* 0x040fe20000000039 */
[C---:B------:R-:W-:Y:S01]  /*8990*/  FFMA R58, R157.reuse, R170, R58 ;  /* 0x000000aa9d3a7223 */ /* 0x040fe2000000003a */
[C---:B------:R-:W-:Y:S01]  /*89a0*/  FFMA R59, R157.reuse, R212, R59 ;  /* 0x000000d49d3b7223 */ /* 0x040fe2000000003b */
[C---:B------:R-:W-:Y:S01]  /*89b0*/  FFMA R60, R157.reuse, R213, R60 ;  /* 0x000000d59d3c7223 */ /* 0x040fe2000000003c */
[----:B------:R-:W-:Y:S01]  /*89c0*/  FFMA R61, R157, R214, R61 ;  /* 0x000000d69d3d7223 */ /* 0x000fe2000000003d */
[----:B------:R-:W-:Y:S01]  /*89d0*/  F2FP.BF16.F32.PACK_AB R56, R57, R56 ;  /* 0x000000383938723e */ /* 0x000fe200000010ff */
[----:B------:R-:W-:Y:S01]  /*89e0*/  FFMA R62, R157, R215, R62 ;  /* 0x000000d79d3e7223 */ /* 0x000fe2000000003e */
[----:B------:R-:W-:Y:S01]  /*89f0*/  F2FP.BF16.F32.PACK_AB R57, R59, R58 ;  /* 0x0000003a3b39723e */ /* 0x000fe200000010ff */
[----:B------:R-:W-:Y:S01]  /*8a00*/  FFMA R63, R157, R216, R63 ;  /* 0x000000d89d3f7223 */ /* 0x000fe2000000003f */
[----:B------:R-:W-:Y:S01]  /*8a10*/  F2FP.BF16.F32.PACK_AB R58, R61, R60 ;  /* 0x0000003c3d3a723e */ /* 0x000fe200000010ff */
[C---:B------:R-:W-:Y:S01]  /*8a20*/  FFMA R64, R157.reuse, R171, R64 ;  /* 0x000000ab9d407223 */ /* 0x040fe20000000040 */
[C---:B------:R-:W-:Y:S01]  /*8a30*/  FFMA R65, R157.reuse, R172, R65 ;  /* 0x000000ac9d417223 */ /* 0x040fe20000000041 */
[----:B------:R-:W-:Y:S01]  /*8a40*/  FFMA R66, R157, R173, R66 ;  /* 0x000000ad9d427223 */ /* 0x000fe20000000042 */
[----:B------:R-:W-:Y:S01]  /*8a50*/  F2FP.BF16.F32.PACK_AB R59, R63, R62 ;  /* 0x0000003e3f3b723e */ /* 0x000fe200000010ff */
        /* <DEDUP_REMOVED lines=25> */
[C---:B------:R-:W-:Y:S01]  /*8bf0*/  FFMA R23, R157.reuse, R230, R23 ;  /* 0x000000e69d177223 */ /* 0x040fe20000000017 */
[C---:B--2---:R-:W-:Y:S01]  /*8c00*/  SHF.L.U32 R158, R118.reuse, 0x10, RZ ;  /* 0x00000010769e7819 */ /* 0x044fe200000006ff */
[C---:B------:R-:W-:Y:S01]  /*8c10*/  FFMA R24, R157.reuse, R231, R24 ;  /* 0x000000e79d187223 */ /* 0x040fe20000000018 */
[----:B------:R-:W-:Y:S01]  /*8c20*/  LOP3.LUT R159, R118, 0xffff0000, RZ, 0xc0, !PT ;  /* 0xffff0000769f7812 */ /* 0x000fe200078ec0ff */
[C---:B------:R-:W-:Y:S01]  /*8c30*/  FFMA R25, R157.reuse, R232, R25 ;  /* 0x000000e89d197223 */ /* 0x040fe20000000019 */
[----:B------:R-:W-:Y:S01]  /*8c40*/  F2FP.BF16.F32.PACK_AB R21, R22, R21 ;  /* 0x000000151615723e */ /* 0x000fe200000010ff */
[C---:B------:R-:W-:Y:S01]  /*8c50*/  FFMA R26, R157.reuse, R233, R26 ;  /* 0x000000e99d1a7223 */ /* 0x040fe2000000001a */
[----:B------:R-:W-:Y:S01]  /*8c60*/  F2FP.BF16.F32.PACK_AB R22, R24, R23 ;  /* 0x000000171816723e */ /* 0x000fe200000010ff */
[C---:B------:R-:W-:Y:S01]  /*8c70*/  FFMA R27, R157.reuse, R177, R27 ;  /* 0x000000b19d1b7223 */ /* 0x040fe2000000001b */
[----:B------:R-:W-:Y:S01]  /*8c80*/  F2FP.BF16.F32.PACK_AB R20, R20, R19 ;  /* 0x000000131414723e */ /* 0x000fe200000010ff */
[C---:B------:R-:W-:Y:S01]  /*8c90*/  FFMA R28, R157.reuse, R178, R28 ;  /* 0x000000b29d1c7223 */ /* 0x040fe2000000001c */
[----:B------:R-:W-:Y:S01]  /*8ca0*/  F2FP.BF16.F32.PACK_AB R23, R26, R25 ;  /* 0x000000191a17723e */ /* 0x000fe200000010ff */
[C---:B------:R-:W-:Y:S01]  /*8cb0*/  FFMA R29, R157.reuse, R179, R29 ;  /* 0x000000b39d1d7223 */ /* 0x040fe2000000001d */
[C---:B------:R-:W-:Y:S01]  /*8cc0*/  FFMA R30, R157.reuse, R234, R30 ;  /* 0x000000ea9d1e7223 */ /* 0x040fe2000000001e */
[C---:B------:R-:W-:Y:S01]  /*8cd0*/  FFMA R31, R157.reuse, R235, R31 ;  /* 0x000000eb9d1f7223 */ /* 0x040fe2000000001f */
[----:B------:R-:W-:Y:S01]  /*8ce0*/  F2FP.BF16.F32.PACK_AB R28, R28, R27 ;  /* 0x0000001b1c1c723e */ /* 0x000fe200000010ff */
        /* <DEDUP_REMOVED lines=27> */
[----:B------:R-:W-:Y:S01]  /*8ea0*/  FFMA R50, R157, R249, R50 ;  /* 0x000000f99d327223 */ /* 0x000fe20000000032 */
[----:B------:R-:W-:Y:S01]  /*8eb0*/  UIADD3 UR7, UPT, UPT, UR45, 0x1, URZ ;  /* 0x000000012d077890 */ /* 0x000fe2000fffe0ff */
[----:B------:R-:W-:Y:S03]  /*8ec0*/  F2FP.BF16.F32.PACK_AB R46, R48, R47 ;  /* 0x0000002f302e723e */ /* 0x000fe600000010ff */
[----:B------:R-:W-:Y:S02]  /*8ed0*/  F2FP.BF16.F32.PACK_AB R47, R50, R49 ;  /* 0x00000031322f723e */ /* 0x000fe400000010ff */
[C---:B---3--:R-:W-:Y:S02]  /*8ee0*/  SHF.L.U32 R182, R114.reuse, 0x10, RZ ;  /* 0x0000001072b67819 */ /* 0x048fe400000006ff */
[----:B------:R-:W-:Y:S02]  /*8ef0*/  LOP3.LUT R250, R114, 0xffff0000, RZ, 0xc0, !PT ;  /* 0xffff000072fa7812 */ /* 0x000fe400078ec0ff */
[C---:B----4-:R-:W-:Y:S02]  /*8f00*/  SHF.L.U32 R251, R112.reuse, 0x10, RZ ;  /* 0x0000001070fb7819 */ /* 0x050fe400000006ff */
[----:B------:R-:W-:Y:S02]  /*8f10*/  LOP3.LUT R252, R112, 0xffff0000, RZ, 0xc0, !PT ;  /* 0xffff000070fc7812 */ /* 0x000fe400078ec0ff */
[----:B------:R-:W2:Y:S04]  /*8f20*/  LDL.LU R112, [R1+0x2c] ;  /* 0x00002c0001707983 */ /* 0x000ea80000300800 */
[----:B------:R-:W3:Y:S01]  /*8f30*/  LDL.LU R116, [R1+0x30] ;  /* 0x0000300001747983 */ /* 0x000ee20000300800 */
[C---:B-----5:R-:W-:Y:S03]  /*8f40*/  SHF.L.U32 R118, R85.reuse, 0x10, RZ ;  /* 0x0000001055767819 */ /* 0x060fe600000006ff */
[----:B------:R-:W4:Y:S01]  /*8f50*/  LDL.LU R115, [R1+0x34] ;  /* 0x0000340001737983 */ /* 0x000f220000300800 */
[----:B------:R-:W-:Y:S02]  /*8f60*/  LOP3.LUT R85, R85, 0xffff0000, RZ, 0xc0, !PT ;  /* 0xffff000055557812 */ /* 0x000fe400078ec0ff */
[C---:B------:R-:W-:Y:S01]  /*8f70*/  SHF.L.U32 R183, R119.reuse, 0x10, RZ ;  /* 0x0000001077b77819 */ /* 0x040fe200000006ff */
[----:B------:R-:W5:Y:S01]  /*8f80*/  LDL.LU R114, [R1+0x38] ;  /* 0x0000380001727983 */ /* 0x000f620000300800 */
[----:B------:R-:W-:Y:S02]  /*8f90*/  LOP3.LUT R184, R119, 0xffff0000, RZ, 0xc0, !PT ;  /* 0xffff000077b87812 */ /* 0x000fe400078ec0ff */
[C---:B------:R-:W-:Y:S01]  /*8fa0*/  SHF.L.U32 R185, R117.reuse, 0x10, RZ ;  /* 0x0000001075b97819 */ /* 0x040fe200000006ff */
[----:B------:R-:W4:Y:S01]  /*8fb0*/  LDL.LU R0, [R1+0x3c] ;  /* 0x00003c0001007983 */ /* 0x000f220000300800 */
[----:B------:R-:W-:Y:S02]  /*8fc0*/  LOP3.LUT R117, R117, 0xffff0000, RZ, 0xc0, !PT ;  /* 0xffff000075757812 */ /* 0x000fe400078ec0ff */
[----:B------:R-:W-:Y:S02]  /*8fd0*/  F2FP.BF16.F32.PACK_AB R119, R8, R7 ;  /* 0x000000070877723e */ /* 0x000fe400000010ff */
[----:B------:R-:W-:Y:S02]  /*8fe0*/  MOV R7, R118 ;  /* 0x0000007600077202 */ /* 0x000fe40000000f00 */
[C---:B------:R-:W-:Y:S02]  /*8ff0*/  SHF.L.U32 R53, R86.reuse, 0x10, RZ ;  /* 0x0000001056357819 */ /* 0x040fe400000006ff */
[----:B------:R-:W-:Y:S02]  /*9000*/  LOP3.LUT R54, R86, 0xffff0000, RZ, 0xc0, !PT ;  /* 0xffff000056367812 */ /* 0x000fe400078ec0ff */
[----:B------:R-:W-:Y:S01]  /*9010*/  F2FP.BF16.F32.PACK_AB R86, R6, R5 ;  /* 0x000000050656723e */ /* 0x000fe200000010ff */
[C---:B------:R-:W-:Y:S01]  /*9020*/  FMUL R6, R155.reuse, R125 ;  /* 0x0000007d9b067220 */ /* 0x040fe20000400000 */
[----:B------:R-:W-:Y:S01]  /*9030*/  MOV R8, R117 ;  /* 0x0000007500087202 */ /* 0x000fe20000000f00 */
[----:B------:R-:W-:Y:S01]  /*9040*/  FMUL R5, R155, R124 ;  /* 0x0000007c9b057220 */ /* 0x000fe20000400000 */
[----:B------:R-:W-:Y:S02]  /*9050*/  SHF.L.U32 R51, R87, 0x10, RZ ;  /* 0x0000001057337819 */ /* 0x000fe400000006ff */
[----:B------:R-:W-:Y:S01]  /*9060*/  MOV R124, R7 ;  /* 0x00000007007c7202 */ /* 0x000fe20000000f00 */
[----:B------:R-:W-:Y:S01]  /*9070*/  FMUL R7, R155, R126 ;  /* 0x0000007e9b077220 */ /* 0x000fe20000400000 */
[----:B------:R-:W-:Y:S02]  /*9080*/  LOP3.LUT R52, R87, 0xffff0000, RZ, 0xc0, !PT ;  /* 0xffff000057347812 */ /* 0x000fe400078ec0ff */
[----:B------:R-:W-:Y:S01]  /*9090*/  MOV R126, R8 ;  /* 0x00000008007e7202 */ /* 0x000fe20000000f00 */
[C---:B------:R-:W-:Y:S01]  /*90a0*/  FMUL R8, R155.reuse, R127 ;  /* 0x0000007f9b087220 */ /* 0x040fe20000400000 */
[C---:B------:R-:W-:Y:S02]  /*90b0*/  SHF.L.U32 R186, R84.reuse, 0x10, RZ ;  /* 0x0000001054ba7819 */ /* 0x040fe400000006ff */
[----:B------:R-:W-:Y:S02]  /*90c0*/  LOP3.LUT R187, R84, 0xffff0000, RZ, 0xc0, !PT ;  /* 0xffff000054bb7812 */ /* 0x000fe400078ec0ff */
[----:B------:R-:W-:Y:S01]  /*90d0*/  MOV R127, R51 ;  /* 0x00000033007f7202 */ /* 0x000fe20000000f00 */
[----:B------:R-:W-:Y:S01]  /*90e0*/  FMUL R51, R155, R128 ;  /* 0x000000809b337220 */ /* 0x000fe20000400000 */
[C---:B------:R-:W-:Y:S02]  /*90f0*/  SHF.L.U32 R84, R81.reuse, 0x10, RZ ;  /* 0x0000001051547819 */ /* 0x040fe400000006ff */
[----:B------:R-:W-:Y:S02]  /*9100*/  LOP3.LUT R83, R81, 0xffff0000, RZ, 0xc0, !PT ;  /* 0xffff000051537812 */ /* 0x000fe400078ec0ff */
[C---:B------:R-:W-:Y:S02]  /*9110*/  SHF.L.U32 R82, R80.reuse, 0x10, RZ ;  /* 0x0000001050527819 */ /* 0x040fe400000006ff */
[----:B------:R-:W-:Y:S02]  /*9120*/  LOP3.LUT R81, R80, 0xffff0000, RZ, 0xc0, !PT ;  /* 0xffff000050517812 */ /* 0x000fe400078ec0ff */
[----:B------:R-:W-:Y:S01]  /*9130*/  MOV R128, R52 ;  /* 0x0000003400807202 */ /* 0x000fe20000000f00 */
[C---:B------:R-:W-:Y:S01]  /*9140*/  FMUL R52, R155.reuse, R129 ;  /* 0x000000819b347220 */ /* 0x040fe20000400000 */
[----:B------:R-:W-:Y:S01]  /*9150*/  MOV R129, R53 ;  /* 0x0000003500817202 */ /* 0x000fe20000000f00 */
[C---:B------:R-:W-:Y:S01]  /*9160*/  FMUL R53, R155.reuse, R130 ;  /* 0x000000829b357220 */ /* 0x040fe20000400000 */
[----:B------:R-:W-:Y:S01]  /*9170*/  F2FP.BF16.F32.PACK_AB R87, R4, R3 ;  /* 0x000000030457723e */ /* 0x000fe200000010ff */
[C---:B------:R-:W-:Y:S01]  /*9180*/  FMUL R3, R155.reuse, R122 ;  /* 0x0000007a9b037220 */ /* 0x040fe20000400000 */
[----:B------:R-:W-:Y:S01]  /*9190*/  MOV R130, R54 ;  /* 0x0000003600827202 */ /* 0x000fe20000000f00 */
[C---:B------:R-:W-:Y:S01]  /*91a0*/  FMUL R54, R155.reuse, R131 ;  /* 0x000000839b367220 */ /* 0x040fe20000400000 */
[----:B------:R-:W-:Y:S01]  /*91b0*/  MOV R122, R55 ;  /* 0x00000037007a7202 */ /* 0x000fe20000000f00 */
[C---:B------:R-:W-:Y:S01]  /*91c0*/  FMUL R55, R155.reuse, R132 ;  /* 0x000000849b377220 */ /* 0x040fe20000400000 */
[C---:B------:R-:W-:Y:S01]  /*91d0*/  FMUL R4, R155.reuse, R123 ;  /* 0x0000007b9b047220 */ /* 0x040fe20000400000 */
[----:B------:R-:W-:Y:S01]  /*91e0*/  MOV R123, R113 ;  /* 0x00000071007b7202 */ /* 0x000fe20000000f00 */
[C---:B------:R-:W-:Y:S01]  /*91f0*/  FMUL R113, R155.reuse, R142 ;  /* 0x0000008e9b717220 */ /* 0x040fe20000400000 */
[C---:B--2---:R-:W-:Y:S02]  /*9200*/  SHF.L.U32 R80, R112.reuse, 0x10, RZ ;  /* 0x0000001070507819 */ /* 0x044fe400000006ff */
[----:B------:R-:W-:Y:S02]  /*9210*/  LOP3.LUT R112, R112, 0xffff0000, RZ, 0xc0, !PT ;  /* 0xffff000070707812 */ /* 0x000fe400078ec0ff */
[C---:B---3--:R-:W-:Y:S02]  /*9220*/  SHF.L.U32 R160, R116.reuse, 0x10, RZ ;  /* 0x0000001074a07819 */ /* 0x048fe400000006ff */
[----:B------:R-:W-:Y:S02]  /*9230*/  LOP3.LUT R161, R116, 0xffff0000, RZ, 0xc0, !PT ;  /* 0xffff000074a17812 */ /* 0x000fe400078ec0ff */
[----:B------:R-:W-:Y:S01]  /*9240*/  MOV R131, R112 ;  /* 0x0000007000837202 */ /* 0x000fe20000000f00 */
[C---:B------:R-:W-:Y:S01]  /*9250*/  FMUL R112, R155.reuse, R141 ;  /* 0x0000008d9b707220 */ /* 0x040fe20000400000 */
[----:B------:R-:W-:Y:S01]  /*9260*/  MOV R132, R80 ;  /* 0x0000005000847202 */ /* 0x000fe20000000f00 */
[C---:B------:R-:W-:Y:S01]  /*9270*/  FMUL R80, R155.reuse, R133 ;  /* 0x000000859b507220 */ /* 0x040fe20000400000 */
[----:B------:R-:W-:Y:S02]  /*9280*/  MOV R141, R126 ;  /* 0x0000007e008d7202 */ /* 0x000fe40000000f00 */
[C---:B-----5:R-:W-:Y:S02]  /*9290*/  SHF.L.U32 R116, R114.reuse, 0x10, RZ ;  /* 0x0000001072747819 */ /* 0x060fe400000006ff */
[----:B------:R-:W-:Y:S02]  /*92a0*/  LOP3.LUT R117, R114, 0xffff0000, RZ, 0xc0, !PT ;  /* 0xffff000072757812 */ /* 0x000fe400078ec0ff */
[C---:B----4-:R-:W-:Y:S02]  /*92b0*/  LOP3.LUT R114, R0.reuse, 0xffff0000, RZ, 0xc0, !PT ;  /* 0xffff000000727812 */ /* 0x050fe400078ec0ff */
[----:B------:R-:W-:Y:S01]  /*92c0*/  MOV R133, R81 ;  /* 0x0000005100857202 */ /* 0x000fe20000000f00 */
[C---:B------:R-:W-:Y:S01]  /*92d0*/  FMUL R81, R155.reuse, R134 ;  /* 0x000000869b517220 */ /* 0x040fe20000400000 */
[----:B------:R-:W-:Y:S01]  /*92e0*/  MOV R126, R114 ;  /* 0x00000072007e7202 */ /* 0x000fe20000000f00 */
[C---:B------:R-:W-:Y:S01]  /*92f0*/  FMUL R114, R155.reuse, R143 ;  /* 0x0000008f9b727220 */ /* 0x040fe20000400000 */
[----:B------:R-:W-:Y:S01]  /*9300*/  MOV R134, R82 ;  /* 0x0000005200867202 */ /* 0x000fe20000000f00 */
[C---:B------:R-:W-:Y:S01]  /*9310*/  FMUL R82, R155.reuse, R135 ;  /* 0x000000879b527220 */ /* 0x040fe20000400000 */
[----:B------:R-:W-:Y:S02]  /*9320*/  MOV R143, R124 ;  /* 0x0000007c008f7202 */ /* 0x000fe40000000f00 */
[----:B------:R-:W1:Y:S01]  /*9330*/  S2R R124, SR_TID.X ;  /* 0x00000000007c7919 */ /* 0x000e620000002100 */
[----:B------:R-:W-:Y:S01]  /*9340*/  SHF.L.U32 R118, R0, 0x10, RZ ;  /* 0x0000001000767819 */ /* 0x000fe200000006ff */
[C---:B------:R-:W-:Y:S01]  /*9350*/  FMUL R0, R155.reuse, R120 ;  /* 0x000000789b007220 */ /* 0x040fe20000400000 */
[----:B------:R-:W-:Y:S01]  /*9360*/  MOV R135, R83 ;  /* 0x0000005300877202 */ /* 0x000fe20000000f00 */
[C---:B------:R-:W-:Y:S01]  /*9370*/  FMUL R83, R155.reuse, R136 ;  /* 0x000000889b537220 */ /* 0x040fe20000400000 */
[----:B------:R-:W-:Y:S01]  /*9380*/  MOV R120, R2 ;  /* 0x0000000200787202 */ /* 0x000fe20000000f00 */
[C---:B------:R-:W-:Y:S01]  /*9390*/  FMUL R2, R155.reuse, R121 ;  /* 0x000000799b027220 */ /* 0x040fe20000400000 */
[----:B------:R-:W-:Y:S01]  /*93a0*/  MOV R136, R84 ;  /* 0x0000005400887202 */ /* 0x000fe20000000f00 */
[C---:B------:R-:W-:Y:S01]  /*93b0*/  FMUL R84, R155.reuse, R137 ;  /* 0x000000899b547220 */ /* 0x040fe20000400000 */
[----:B------:R-:W-:Y:S01]  /*93c0*/  MOV R137, R85 ;  /* 0x0000005500897202 */ /* 0x000fe20000000f00 */
[----:B------:R-:W-:Y:S01]  /*93d0*/  FMUL R85, R155, R138 ;  /* 0x0000008a9b557220 */ /* 0x000fe20000400000 */
[----:B------:R-:W-:Y:S01]  /*93e0*/  SHF.L.U32 R162, R115, 0x10, RZ ;  /* 0x0000001073a27819 */ /* 0x000fe200000006ff */
[C---:B------:R-:W-:Y:S01]  /*93f0*/  FFMA R0, R157.reuse, R158, R0 ;  /* 0x0000009e9d007223 */ /* 0x040fe20000000000 */
[----:B------:R-:W-:Y:S01]  /*9400*/  MOV R125, R120 ;  /* 0x00000078007d7202 */ /* 0x000fe20000000f00 */
[----:B------:R-:W-:Y:S01]  /*9410*/  FFMA R2, R157, R159, R2 ;  /* 0x0000009f9d027223 */ /* 0x000fe20000000002 */
[----:B------:R-:W-:Y:S01]  /*9420*/  LOP3.LUT R115, R115, 0xffff0000, RZ, 0xc0, !PT ;  /* 0xffff000073737812 */ /* 0x000fe200078ec0ff */
[----:B------:R-:W-:Y:S01]  /*9430*/  FFMA R3, R157, R182, R3 ;  /* 0x000000b69d037223 */ /* 0x000fe20000000003 */
[----:B------:R-:W-:Y:S01]  /*9440*/  MOV R121, R87 ;  /* 0x0000005700797202 */ /* 0x000fe20000000f00 */
[C---:B------:R-:W-:Y:S01]  /*9450*/  FMUL R87, R155.reuse, R140 ;  /* 0x0000008c9b577220 */ /* 0x040fe20000400000 */
[----:B------:R-:W-:Y:S01]  /*9460*/  MOV R120, R86 ;  /* 0x0000005600787202 */ /* 0x000fe20000000f00 */
[----:B------:R-:W-:Y:S01]  /*9470*/  FMUL R86, R155, R139 ;  /* 0x0000008b9b567220 */ /* 0x000fe20000400000 */
[----:B------:R-:W-:Y:S01]  /*9480*/  MOV R142, R137 ;  /* 0x00000089008e7202 */ /* 0x000fe20000000f00 */
[C---:B------:R-:W-:Y:S01]  /*9490*/  FFMA R4, R157.reuse, R250, R4 ;  /* 0x000000fa9d047223 */ /* 0x040fe20000000004 */
[----:B------:R-:W-:Y:S01]  /*94a0*/  MOV R137, R130 ;  /* 0x0000008200897202 */ /* 0x000fe20000000f00 */
[C---:B------:R-:W-:Y:S01]  /*94b0*/  FFMA R5, R157.reuse, R251, R5 ;  /* 0x000000fb9d057223 */ /* 0x040fe20000000005 */
[----:B------:R-:W-:Y:S01]  /*94c0*/  MOV R138, R129 ;  /* 0x00000081008a7202 */ /* 0x000fe20000000f00 */
[C---:B------:R-:W-:Y:S01]  /*94d0*/  FFMA R6, R157.reuse, R252, R6 ;  /* 0x000000fc9d067223 */ /* 0x040fe20000000006 */
[----:B------:R-:W-:Y:S01]  /*94e0*/  MOV R139, R128 ;  /* 0x00000080008b7202 */ /* 0x000fe20000000f00 */
[C---:B------:R-:W-:Y:S01]  /*94f0*/  FFMA R7, R157.reuse, R143, R7 ;  /* 0x0000008f9d077223 */ /* 0x040fe20000000007 */
[----:B------:R-:W-:Y:S01]  /*9500*/  MOV R140, R127 ;  /* 0x0000007f008c7202 */ /* 0x000fe20000000f00 */
[----:B------:R-:W-:Y:S01]  /*9510*/  FFMA R8, R157, R142, R8 ;  /* 0x0000008e9d087223 */ /* 0x000fe20000000008 */
        /* <DEDUP_REMOVED lines=16> */
[----:B------:R-:W-:Y:S01]  /*9620*/  F2FP.BF16.F32.PACK_AB R52, R52, R51 ;  /* 0x000000333434723e */ /* 0x000fe200000010ff */
[C---:B------:R-:W-:Y:S01]  /*9630*/  FFMA R55, R157.reuse, R140, R55 ;  /* 0x0000008c9d377223 */ /* 0x040fe20000000037 */
[C---:B------:R-:W-:Y:S01]  /*9640*/  FFMA R80, R157.reuse, R139, R80 ;  /* 0x0000008b9d507223 */ /* 0x040fe20000000050 */
[----:B------:R-:W-:Y:S01]  /*9650*/  STS.128 [R9+0x2200], R144 ;  /* 0x0022009009007388 */ /* 0x000fe20000000c00 */
[----:B------:R-:W-:Y:S01]  /*9660*/  F2FP.BF16.F32.PACK_AB R53, R54, R53 ;  /* 0x000000353635723e */ /* 0x000fe200000010ff */
[C---:B------:R-:W-:Y:S01]  /*9670*/  FFMA R81, R157.reuse, R138, R81 ;  /* 0x0000008a9d517223 */ /* 0x040fe20000000051 */
[C---:B------:R-:W-:Y:S01]  /*9680*/  FFMA R82, R157.reuse, R137, R82 ;  /* 0x000000899d527223 */ /* 0x040fe20000000052 */
[----:B------:R-:W-:Y:S01]  /*9690*/  F2FP.BF16.F32.PACK_AB R54, R80, R55 ;  /* 0x000000375036723e */ /* 0x000fe200000010ff */
[C---:B------:R-:W-:Y:S01]  /*96a0*/  FFMA R83, R157.reuse, R186, R83 ;  /* 0x000000ba9d537223 */ /* 0x040fe20000000053 */
[C---:B------:R-:W-:Y:S01]  /*96b0*/  FFMA R84, R157.reuse, R187, R84 ;  /* 0x000000bb9d547223 */ /* 0x040fe20000000054 */
[C---:B------:R-:W-:Y:S01]  /*96c0*/  FFMA R85, R157.reuse, R136, R85 ;  /* 0x000000889d557223 */ /* 0x040fe20000000055 */
[----:B------:R2:W-:Y:S01]  /*96d0*/  STS.128 [R125+0x2010], R88 ;  /* 0x002010587d007388 */ /* 0x0005e20000000c00 */
[----:B-1----:R-:W-:Y:S01]  /*96e0*/  SHF.L.U32 R124, R124, 0x4, RZ ;  /* 0x000000047c7c7819 */ /* 0x002fe200000006ff */
[C---:B------:R-:W-:Y:S01]  /*96f0*/  FFMA R86, R157.reuse, R135, R86 ;  /* 0x000000879d567223 */ /* 0x040fe20000000056 */
[----:B------:R-:W-:Y:S01]  /*9700*/  F2FP.BF16.F32.PACK_AB R55, R82, R81 ;  /* 0x000000515237723e */ /* 0x000fe200000010ff */
[C---:B------:R-:W-:Y:S01]  /*9710*/  FFMA R87, R157.reuse, R134, R87 ;  /* 0x000000869d577223 */ /* 0x040fe20000000057 */
[----:B------:R-:W-:Y:S01]  /*9720*/  LOP3.LUT R124, R124, 0x40, RZ, 0xc0, !PT ;  /* 0x000000407c7c7812 */ /* 0x000fe200078ec0ff */
[C---:B------:R-:W-:Y:S01]  /*9730*/  FFMA R112, R157.reuse, R133, R112 ;  /* 0x000000859d707223 */ /* 0x040fe20000000070 */
[----:B------:R-:W-:Y:S01]  /*9740*/  F2FP.BF16.F32.PACK_AB R85, R86, R85 ;  /* 0x000000555655723e */ /* 0x000fe200000010ff */
[C---:B------:R-:W-:Y:S01]  /*9750*/  FFMA R113, R157.reuse, R132, R113 ;  /* 0x000000849d717223 */ /* 0x040fe20000000071 */
[----:B------:R-:W-:Y:S01]  /*9760*/  IADD3 R124, PT, PT, -R124, 0x200, R9 ;  /* 0x000002007c7c7810 */ /* 0x000fe20007ffe109 */
[C---:B------:R-:W-:Y:S01]  /*9770*/  FFMA R114, R157.reuse, R131, R114 ;  /* 0x000000839d727223 */ /* 0x040fe20000000072 */
[----:B------:R-:W-:Y:S01]  /*9780*/  F2FP.BF16.F32.PACK_AB R86, R112, R87 ;  /* 0x000000577056723e */ /* 0x000fe200000010ff */
[C---:B------:R-:W-:Y:S01]  /*9790*/  FFMA R115, R157.reuse, R160, R115 ;  /* 0x000000a09d737223 */ /* 0x040fe20000000073 */
[----:B------:R-:W-:Y:S01]  /*97a0*/  F2FP.BF16.F32.PACK_AB R84, R84, R83 ;  /* 0x000000535454723e */ /* 0x000fe200000010ff */
[----:B------:R1:W-:Y:S01]  /*97b0*/  STS.128 [R124+0x2020], R96 ;  /* 0x002020607c007388 */ /* 0x0003e20000000c00 */
[----:B------:R-:W-:Y:S01]  /*97c0*/  F2FP.BF16.F32.PACK_AB R87, R114, R113 ;  /* 0x000000717257723e */ /* 0x000fe200000010ff */
[C---:B------:R-:W-:Y:S01]  /*97d0*/  FFMA R116, R157.reuse, R161, R116 ;  /* 0x000000a19d747223 */ /* 0x040fe20000000074 */
[C---:B------:R-:W-:Y:S01]  /*97e0*/  FFMA R117, R157.reuse, R162, R117 ;  /* 0x000000a29d757223 */ /* 0x040fe20000000075 */
[----:B------:R-:W-:Y:S01]  /*97f0*/  FFMA R118, R157, R130, R118 ;  /* 0x000000829d767223 */ /* 0x000fe20000000076 */
[C---:B------:R-:W-:Y:S01]  /*9800*/  FMUL R119, R155.reuse, R148 ;  /* 0x000000949b777220 */ /* 0x040fe20000400000 */
[----:B------:R-:W-:Y:S01]  /*9810*/  FMUL R120, R155, R149 ;  /* 0x000000959b787220 */ /* 0x000fe20000400000 */
[----:B------:R-:W-:Y:S01]  /*9820*/  F2FP.BF16.F32.PACK_AB R116, R116, R115 ;  /* 0x000000737474723e */ /* 0x000fe200000010ff */
[----:B------:R1:W-:Y:S01]  /*9830*/  STS.128 [R123+0x2030], R104 ;  /* 0x002030687b007388 */ /* 0x0003e20000000c00 */
[----:B------:R-:W-:Y:S01]  /*9840*/  F2FP.BF16.F32.PACK_AB R117, R118, R117 ;  /* 0x000000757675723e */ /* 0x000fe200000010ff */
[C---:B------:R-:W-:Y:S01]  /*9850*/  FFMA R119, R157.reuse, R129, R119 ;  /* 0x000000819d777223 */ /* 0x040fe20000000077 */
[----:B------:R-:W-:Y:S01]  /*9860*/  FFMA R120, R157, R128, R120 ;  /* 0x000000809d787223 */ /* 0x000fe20000000078 */
[C---:B------:R-:W-:Y:S01]  /*9870*/  FMUL R121, R155.reuse, R150 ;  /* 0x000000969b797220 */ /* 0x040fe20000400000 */
[----:B------:R-:W-:Y:S03]  /*9880*/  FMUL R122, R155, R151 ;  /* 0x000000979b7a7220 */ /* 0x000fe60000400000 */
[----:B------:R-:W-:Y:S01]  /*9890*/  F2FP.BF16.F32.PACK_AB R118, R120, R119 ;  /* 0x000000777876723e */ /* 0x000fe200000010ff */
[----:B------:R-:W-:Y:S01]  /*98a0*/  FFMA R121, R157, R127, R121 ;  /* 0x0000007f9d797223 */ /* 0x000fe20000000079 */
[----:B--2---:R-:W-:Y:S01]  /*98b0*/  F2FP.BF16.F32.PACK_AB R88, R11, R10 ;  /* 0x0000000a0b58723e */ /* 0x004fe200000010ff */
[----:B------:R-:W-:Y:S01]  /*98c0*/  FFMA R122, R157, R126, R122 ;  /* 0x0000007e9d7a7223 */ /* 0x000fe2000000007a */
[----:B------:R-:W-:Y:S02]  /*98d0*/  F2FP.BF16.F32.PACK_AB R89, R13, R12 ;  /* 0x0000000c0d59723e */ /* 0x000fe400000010ff */
[----:B------:R-:W-:Y:S02]  /*98e0*/  F2FP.BF16.F32.PACK_AB R90, R15, R14 ;  /* 0x0000000e0f5a723e */ /* 0x000fe400000010ff */
[----:B------:R-:W-:Y:S02]  /*98f0*/  F2FP.BF16.F32.PACK_AB R91, R18, R17 ;  /* 0x00000011125b723e */ /* 0x000fe400000010ff */
[----:B------:R-:W-:Y:S02]  /*9900*/  F2FP.BF16.F32.PACK_AB R12, R2, R0 ;  /* 0x00000000020c723e */ /* 0x000fe400000010ff */
[----:B------:R-:W-:Y:S01]  /*9910*/  F2FP.BF16.F32.PACK_AB R13, R4, R3 ;  /* 0x00000003040d723e */ /* 0x000fe200000010ff */
[----:B------:R1:W-:Y:S01]  /*9920*/  STS.128 [R9+0x4200], R88 ;  /* 0x0042005809007388 */ /* 0x0003e20000000c00 */
[----:B------:R-:W-:Y:S02]  /*9930*/  F2FP.BF16.F32.PACK_AB R14, R6, R5 ;  /* 0x00000005060e723e */ /* 0x000fe400000010ff */
[----:B------:R-:W-:Y:S02]  /*9940*/  F2FP.BF16.F32.PACK_AB R15, R8, R7 ;  /* 0x00000007080f723e */ /* 0x000fe400000010ff */
[----:B------:R-:W-:Y:S03]  /*9950*/  F2FP.BF16.F32.PACK_AB R119, R122, R121 ;  /* 0x000000797a77723e */ /* 0x000fe600000010ff */
[----:B------:R1:W-:Y:S08]  /*9960*/  STS.128 [R125+0x4010], R56 ;  /* 0x004010387d007388 */ /* 0x0003f00000000c00 */
        /* <DEDUP_REMOVED lines=9> */
[----:B------:R1:W-:Y:S01]  /*9a00*/  STS.128 [R123+0x8030], R116 ;  /* 0x008030747b007388 */ /* 0x0003e20000000c00 */
[----:B------:R-:W-:Y:S01]  /*9a10*/  @!PT LDS RZ, [RZ] ;  /* 0x00000000fffff984 */ /* 0x000fe20000000800 */
[----:B------:R-:W-:Y:S01]  /*9a20*/  @!PT LDS RZ, [RZ] ;  /* 0x00000000fffff984 */ /* 0x000fe20000000800 */
[----:B------:R-:W-:Y:S01]  /*9a30*/  @!PT LDS RZ, [RZ] ;  /* 0x00000000fffff984 */ /* 0x000fe20000000800 */
[----:B------:R-:W-:Y:S01]  /*9a40*/  @!PT LDS RZ, [RZ] ;  /* 0x00000000fffff984 */ /* 0x000fe20000000800 */
[----:B------:R2:W-:Y:S07]  /*9a50*/  MEMBAR.ALL.CTA ;  /* 0x0000000000007992 */ /* 0x0005ee0000008000 */
[----:B--2---:R-:W2:Y:S02]  /*9a60*/  FENCE.VIEW.ASYNC.S ;  /* 0x00000000000073c6 */ /* 0x004ea40000000000 */
[----:B--2---:R-:W-:Y:S06]  /*9a70*/  BAR.SYNC.DEFER_BLOCKING 0x1, 0x80 ;  /* 0x0042000000007b1d */ /* 0x004fec0000010000 */
[----:B------:R-:W-:Y:S05]  /*9a80*/  @P1 BRA `(.L_x_109) ;  /* 0x0000000000781947 */ /* 0x000fea0003800000 */
[----:B------:R-:W2:Y:S01]  /*9a90*/  LDCU.64 UR8, c[0x0][0x348] ;  /* 0x00006900ff0877ac */ /* 0x000ea20008000a00 */
[----:B------:R-:W-:Y:S02]  /*9aa0*/  UIMAD UR5, UR44, 0xa000, UR4 ;  /* 0x0000a0002c0578a4 */ /* 0x000fe4000f8e0204 */
[----:B------:R-:W-:Y:S02]  /*9ab0*/  UIMAD UR13, UR47, 0xa0, URZ ;  /* 0x000000a02f0d78a4 */ /* 0x000fe4000f8e02ff */
[----:B------:R-:W-:Y:S02]  /*9ac0*/  USHF.L.U32 UR14, UR46, 0x7, URZ ;  /* 0x000000072e0e7899 */ /* 0x000fe400080006ff */
[----:B------:R-:W-:Y:S01]  /*9ad0*/  UIADD3 UR12, UPT, UPT, UR5, 0x200, URZ ;  /* 0x00000200050c7890 */ /* 0x000fe2000fffe0ff */
[----:B------:R-:W-:Y:S01]  /*9ae0*/  UMOV UR15, UR36 ;  /* 0x00000024000f7c82 */ /* 0x000fe20008000000 */
[----:B------:R-:W-:Y:S02]  /*9af0*/  UIADD3 UR29, UPT, UPT, UR13, 0x20, URZ ;  /* 0x000000200d1d7890 */ /* 0x000fe4000fffe0ff */
[----:B------:R-:W-:Y:S01]  /*9b00*/  UIADD3 UR28, UPT, UPT, UR5, 0x2200, URZ ;  /* 0x00002200051c7890 */ /* 0x000fe2000fffe0ff */
[----:B------:R-:W-:Y:S01]  /*9b10*/  UMOV UR31, UR36 ;  /* 0x00000024001f7c82 */ /* 0x000fe20008000000 */
[----:B--2---:R-:W-:Y:S01]  /*9b20*/  UIADD3 UR8, UP0, UPT, UR8, 0x680, URZ ;  /* 0x0000068008087890 */ /* 0x004fe2000ff1e0ff */
[----:B------:R-:W-:Y:S01]  /*9b30*/  UMOV UR30, UR14 ;  /* 0x0000000e001e7c82 */ /* 0x000fe20008000000 */
[----:B------:R-:W-:Y:S02]  /*9b40*/  UIADD3 UR25, UPT, UPT, UR13, 0x40, URZ ;  /* 0x000000400d197890 */ /* 0x000fe4000fffe0ff */
[----:B------:R-:W-:Y:S02]  /*9b50*/  UIADD3.X UR9, UPT, UPT, URZ, UR9, URZ, UP0, !UPT ;  /* 0x00000009ff097290 */ /* 0x000fe400087fe4ff */
[----:B------:R-:W-:Y:S01]  /*9b60*/  UIADD3 UR24, UPT, UPT, UR5, 0x4200, URZ ;  /* 0x0000420005187890 */ /* 0x000fe2000fffe0ff */
[----:B------:R-:W-:Y:S01]  /*9b70*/  UMOV UR27, UR36 ;  /* 0x00000024001b7c82 */ /* 0x000fe20008000000 */
[----:B------:R-:W-:Y:S01]  /*9b80*/  UMOV UR26, UR14 ;  /* 0x0000000e001a7c82 */ /* 0x000fe20008000000 */
[----:B------:R-:W-:Y:S02]  /*9b90*/  UIADD3 UR21, UPT, UPT, UR13, 0x60, URZ ;  /* 0x000000600d157890 */ /* 0x000fe4000fffe0ff */
[----:B------:R-:W-:Y:S02]  /*9ba0*/  UIADD3 UR20, UPT, UPT, UR5, 0x6200, URZ ;  /* 0x0000620005147890 */ /* 0x000fe4000fffe0ff */
[----:B------:R2:W-:Y:S01]  /*9bb0*/  UTMASTG.3D [UR12], [UR8] ;  /* 0x0000000c080073b5 */ /* 0x0005e20008010000 */
[----:B------:R-:W-:Y:S01]  /*9bc0*/  UMOV UR23, UR36 ;  /* 0x0000002400177c82 */ /* 0x000fe20008000000 */
[----:B------:R-:W-:Y:S01]  /*9bd0*/  UMOV UR22, UR14 ;  /* 0x0000000e00167c82 */ /* 0x000fe20008000000 */
[----:B------:R-:W-:Y:S02]  /*9be0*/  UIADD3 UR17, UPT, UPT, UR13, 0x80, URZ ;  /* 0x000000800d117890 */ /* 0x000fe4000fffe0ff */
[----:B------:R-:W-:Y:S01]  /*9bf0*/  UIADD3 UR16, UPT, UPT, UR5, 0x8200, URZ ;  /* 0x0000820005107890 */ /* 0x000fe2000fffe0ff */
[----:B------:R-:W-:Y:S01]  /*9c00*/  UMOV UR19, UR36 ;  /* 0x0000002400137c82 */ /* 0x000fe20008000000 */
[----:B------:R2:W-:Y:S01]  /*9c10*/  UTMASTG.3D [UR28], [UR8] ;  /* 0x0000001c080073b5 */ /* 0x0005e20008010000 */
[----:B------:R-:W-:Y:S01]  /*9c20*/  UMOV UR18, UR14 ;  /* 0x0000000e00127c82 */ /* 0x000fe20008000000 */
[----:B------:R2:W-:Y:S01]  /*9c30*/  UTMASTG.3D [UR24], [UR8] ;  /* 0x00000018080073b5 */ /* 0x0005e20008010000 */
[----:B------:R2:W-:Y:S04]  /*9c40*/  UTMASTG.3D [UR20], [UR8] ;  /* 0x00000014080073b5 */ /* 0x0005e80008010000 */
[----:B------:R2:W-:Y:S02]  /*9c50*/  UTMASTG.3D [UR16], [UR8] ;  /* 0x00000010080073b5 */ /* 0x0005e40008010000 */
[----:B--2---:R0:W-:Y:S02]  /*9c60*/  UTMACMDFLUSH ;  /* 0x00000000000079b7 */ /* 0x0041e40000000000 */
.L_x_109:
[----:B------:R-:W-:Y:S05]  /*9c70*/  BSYNC.RECONVERGENT B0 ;  /* 0x0000000000007941 */ /* 0x000fea0003800200 */
.L_x_108:
[----:B------:R-:W-:Y:S04]  /*9c80*/  BSSY.RECONVERGENT B0, `(.L_x_110) ;  /* 0x0000003000007945 */ /* 0x000fe80003800200 */
[----:B------:R-:W-:Y:S05]  /*9c90*/  @P0 BRA `(.L_x_111) ;  /* 0x0000000000040947 */ /* 0x000fea0003800000 */
[----:B------:R-:W-:Y:S04]  /*9ca0*/  DEPBAR.LE SB0, 0x0 ;  /* 0x000080000000791a */ /* 0x000fe80000000000 */
.L_x_111:
[----:B------:R-:W-:Y:S05]  /*9cb0*/  BSYNC.RECONVERGENT B0 ;  /* 0x0000000000007941 */ /* 0x000fea0003800200 */
.L_x_110:
[----:B------:R-:W-:Y:S01]  /*9cc0*/  BAR.SYNC.DEFER_BLOCKING 0x1, 0x80 ;  /* 0x0042000000007b1d */ /* 0x000fe20000010000 */
[----:B------:R-:W-:Y:S04]  /*9cd0*/  UIADD3 UR50, UPT, UPT, UR50, 0x1, URZ ;  /* 0x0000000132327890 */ /* 0x000fe8000fffe0ff */
[----:B------:R-:W-:Y:S09]  /*9ce0*/  UISETP.NE.AND UP0, UPT, UR50, URZ, UPT ;  /* 0x000000ff3200728c */ /* 0x000ff2000bf05270 */
[----:B------:R-:W-:Y:S05]  /*9cf0*/  BRA.U !UP0, `(.L_x_112) ;  /* 0x0000000108307547 */ /* 0x000fea000b800000 */
[----:B------:R-:W2:Y:S01]  /*9d00*/  LDL.LU R0, [R1+0x48] ;  /* 0x0000480001007983 */ /* 0x000ea20000300800 */
[----:B------:R-:W3:Y:S01]  /*9d10*/  S2R R2, SR_CgaCtaId ;  /* 0x0000000000027919 */ /* 0x000ee20000008800 */
[----:B--2---:R-:W-:Y:S01]  /*9d20*/  ISETP.NE.AND P0, PT, R0, RZ, PT ;  /* 0x000000ff0000720c */ /* 0x004fe20003f05270 */
[----:B------:R-:W-:Y:S11]  /*9d30*/  IMAD.U32 R0, RZ, RZ, UR49 ;  /* 0x00000031ff007e24 */ /* 0x000ff6000f8e00ff */
[----:B------:R-:W-:Y:S01]  /*9d40*/  @!UPT UIADD3 URZ, UPT, UPT, URZ, URZ, URZ ;  /* 0x000000fffffff290 */ /* 0x000fe2000fffe0ff */
[----:B------:R-:W-:Y:S01]  /*9d50*/  @P0 LEA R0, R0, UR4, 0x3 ;  /* 0x0000000400000c11 */ /* 0x000fe2000f8e18ff */
[----:B------:R-:W-:Y:S04]  /*9d60*/  UIADD3 UR4, UPT, UPT, UR49, 0x1, URZ ;  /* 0x0000000131047890 */ /* 0x000fe8000fffe0ff */
[----:B------:R-:W-:Y:S01]  /*9d70*/  @P0 VIADD R0, R0, 0x110 ;  /* 0x0000011000000836 */ /* 0x000fe20000000000 */
[----:B------:R-:W-:Y:S04]  /*9d80*/  UISETP.NE.AND UP0, UPT, UR4, 0x2, UPT ;  /* 0x000000020400788c */ /* 0x000fe8000bf05270 */
[----:B---3--:R-:W-:Y:S01]  /*9d90*/  @P0 PRMT R0, R2, 0x654, R0 ;  /* 0x0000065402000816 */ /* 0x008fe20000000000 */
[----:B------:R-:W-:Y:S03]  /*9da0*/  USEL UR49, UR4, URZ, UP0 ;  /* 0x000000ff04317287 */ /* 0x000fe60008000000 */
[----:B------:R2:W-:Y:S09]  /*9db0*/  @P0 SYNCS.ARRIVE.TRANS64.RED.A1T0 RZ, [R0+URZ], RZ ;  /* 0x000000ff00ff09a7 */ /* 0x0005f200081004ff */
.L_x_112:
[----:B------:R-:W-:Y:S02]  /*9dc0*/  UISETP.NE.AND UP3, UPT, UR54, URZ, UPT ;  /* 0x000000ff3600728c */ /* 0x000fe4000bf65270 */
[----:B------:R-:W-:Y:S02]  /*9dd0*/  UISETP.NE.AND UP0, UPT, UR48, 0x2, UPT ;  /* 0x000000023000788c */ /* 0x000fe4000bf05270 */
[----:B------:R-:W-:Y:S02]  /*9de0*/  UISETP.NE.AND UP1, UPT, UR7, 0x3, UPT ;  /* 0x000000030700788c */ /* 0x000fe4000bf25270 */
[----:B------:R-:W-:Y:S02]  /*9df0*/  UISETP.NE.AND UP2, UPT, UR10, 0x2, UPT ;  /* 0x000000020a00788c */ /* 0x000fe4000bf45270 */
[----:B------:R-:W-:Y:S02]  /*9e00*/  USEL UR6, URZ, 0x1, UP0 ;  /* 0x00000001ff067887 */ /* 0x000fe40008000000 */
[----:B------:R-:W-:Y:S02]  /*9e10*/  USEL UR5, URZ, 0x1, UP1 ;  /* 0x00000001ff057887 */ /* 0x000fe40008800000 */
[----:B------:R-:W-:Y:S02]  /*9e20*/  USEL UR4, URZ, 0x1, UP2 ;  /* 0x00000001ff047887 */ /* 0x000fe40009000000 */
[----:B------:R-:W-:Y:S02]  /*9e30*/  UIADD3 UR47, UPT, UPT, UR37, UR60, URZ ;  /* 0x0000003c252f7290 */ /* 0x000fe4000fffe0ff */
[----:B------:R-:W-:Y:S02]  /*9e40*/  UIADD3 UR46, UPT, UPT, UR38, UR61, URZ ;  /* 0x0000003d262e7290 */ /* 0x000fe4000fffe0ff */
[----:B------:R-:W-:Y:S02]  /*9e50*/  USEL UR18, UR48, URZ, UP0 ;  /* 0x000000ff30127287 */ /* 0x000fe40008000000 */
[----:B------:R-:W-:Y:S02]  /*9e60*/  USEL UR45, UR7, URZ, UP1 ;  /* 0x000000ff072d7287 */ /* 0x000fe40008800000 */
[----:B------:R-:W-:Y:S02]  /*9e70*/  USEL UR44, UR10, URZ, UP2 ;  /* 0x000000ff0a2c7287 */ /* 0x000fe40009000000 */
[----:B------:R-:W-:Y:S02]  /*9e80*/  ULOP3.LUT UR51, UR51, UR6, URZ, 0x3c, !UPT ;  /* 0x0000000633337292 */ /* 0x000fe4000f8e3cff */
[----:B------:R-:W-:Y:S02]  /*9e90*/  ULOP3.LUT UR52, UR52, UR5, URZ, 0x3c, !UPT ;  /* 0x0000000534347292 */ /* 0x000fe4000f8e3cff */
[----:B------:R-:W-:Y:S01]  /*9ea0*/  ULOP3.LUT UR53, UR53, UR4, URZ, 0x3c, !UPT ;  /* 0x0000000435357292 */ /* 0x000fe2000f8e3cff */
[----:B------:R-:W-:Y:S01]  /*9eb0*/  UMOV UR36, UR55 ;  /* 0x0000003700247c82 */ /* 0x000fe20008000000 */
[----:B------:R-:W-:Y:S10]  /*9ec0*/  BRA.U UP3, `(.L_x_113) ;  /* 0xffffffb103dc7547 */ /* 0x000ff4000b83ffff */
[----:B--2---:R-:W2:Y:S02]  /*9ed0*/  LDL.LU R0, [R1+0x4c] ;  /* 0x00004c0001007983 */ /* 0x004ea40000300800 */
[----:B--2---:R-:W-:-:S13]  /*9ee0*/  R2UR UR4, R0 ;  /* 0x00000000000472ca */ /* 0x004fda00000e0000 */
[----:B------:R-:W-:-:S09]  /*9ef0*/  UISETP.NE.AND UP0, UPT, UR4, URZ, UPT ;  /* 0x000000ff0400728c */ /* 0x000fd2000bf05270 */
[----:B------:R-:W-:Y:S05]  /*9f00*/  BRA.U !UP0, `(.L_x_114) ;  /* 0x00000001084c7547 */ /* 0x000fea000b800000 */
[----:B------:R-:W2:Y:S02]  /*9f10*/  LDCU.64 UR4, c[0x0][0x890] ;  /* 0x00011200ff0477ac */ /* 0x000ea40008000a00 */
[----:B--2---:R-:W-:-:S04]  /*9f20*/  UISETP.NE.U32.AND UP0, UPT, UR4, URZ, UPT ;  /* 0x000000ff0400728c */ /* 0x004fc8000bf05070 */
[----:B------:R-:W-:-:S09]  /*9f30*/  UISETP.NE.AND.EX UP0, UPT, UR5, URZ, UPT, UP0 ;  /* 0x000000ff0500728c */ /* 0x000fd2000bf05300 */
[----:B------:R-:W-:Y:S05]  /*9f40*/  BRA.U UP0, `(.L_x_115) ;  /* 0x00000001000c7547 */ /* 0x000fea000b800000 */
[----:B------:R-:W-:-:S13]  /*9f50*/  FSETP.NEU.AND P0, PT, R157, RZ, PT ;  /* 0x000000ff9d00720b */ /* 0x000fda0003f0d000 */
[----:B------:R-:W-:Y:S05]  /*9f60*/  @!P0 EXIT ;  /* 0x000000000000894d */ /* 0x000fea0003800000 */
[----:B------:R-:W-:Y:S05]  /*9f70*/  BRA `(.L_x_114) ;  /* 0x0000000000307947 */ /* 0x000fea0003800000 */
.L_x_115:
[----:B------:R-:W2:Y:S01]  /*9f80*/  LDL.LU R0, [R1+0x44] ;  /* 0x0000440001007983 */ /* 0x000ea20000300800 */
[----:B------:R-:W-:Y:S01]  /*9f90*/  BSSY.RECONVERGENT B0, `(.L_x_114) ;  /* 0x000000a000007945 */ /* 0x000fe20003800200 */
[----:B--2---:R-:W-:-:S13]  /*9fa0*/  LOP3.LUT P0, RZ, R0, 0xff, RZ, 0xc0, !PT ;  /* 0x000000ff00ff7812 */ /* 0x004fda000780c0ff */
[----:B------:R-:W-:Y:S05]  /*9fb0*/  @P0 BRA `(.L_x_116) ;  /* 0x0000000000140947 */ /* 0x000fea0003800000 */
[----:B------:R-:W2:Y:S02]  /*9fc0*/  LDCU.64 UR4, c[0x0][0x888] ;  /* 0x00011100ff0477ac */ /* 0x000ea40008000a00 */
[----:B--2---:R-:W-:-:S04]  /*9fd0*/  ISETP.NE.U32.AND P0, PT, RZ, UR4, PT ;  /* 0x00000004ff007c0c */ /* 0x004fc8000bf05070 */
[----:B------:R-:W-:-:S13]  /*9fe0*/  ISETP.NE.AND.EX P0, PT, RZ, UR5, PT, P0 ;  /* 0x00000005ff007c0c */ /* 0x000fda000bf05300 */
[----:B------:R-:W-:Y:S05]  /*9ff0*/  @!P0 EXIT ;  /* 0x000000000000894d */ /* 0x000fea0003800000 */
[----:B------:R-:W-:Y:S05]  /*a000*/  BRA `(.L_x_117) ;  /* 0x0000000000087947 */ /* 0x000fea0003800000 */
.L_x_116:
[----:B------:R-:W-:-:S13]  /*a010*/  FSETP.NEU.AND P0, PT, R157, RZ, PT ;  /* 0x000000ff9d00720b */ /* 0x000fda0003f0d000 */
[----:B------:R-:W-:Y:S05]  /*a020*/  @!P0 EXIT ;  /* 0x000000000000894d */ /* 0x000fea0003800000 */
.L_x_117:
[----:B------:R-:W-:Y:S05]  /*a030*/  BSYNC.RECONVERGENT B0 ;  /* 0x0000000000007941 */ /* 0x000fea0003800200 */
.L_x_114:
[----:B------:R-:W-:-:S04]  /*a040*/  DEPBAR.LE SB0, 0x0 ;  /* 0x000080000000791a */ /* 0x000fc80000000000 */
[----:B------:R-:W-:Y:S05]  /*a050*/  EXIT ;  /* 0x000000000000794d */ /* 0x000fea0003800000 */
.L_x_20:
[----:B--2---:R2:W3:Y:S02]  /*a060*/  SYNCS.PHASECHK.TRANS64.TRYWAIT P0, [R2+URZ+0x190], R3 ;  /* 0x00019003020075a7 */ /* 0x0044e400080011ff */
[----:B---3--:R-:W-:Y:S05]  /*a070*/  @!P0 NANOSLEEP.SYNCS 0x989680 ;  /* 0x009896800000895d */ /* 0x008fea0003900000 */
[----:B------:R-:W3:Y:S02]  /*a080*/  @!P0 SYNCS.PHASECHK.TRANS64 P0, [R2+URZ+0x190], R3 ;  /* 0x00019003020085a7 */ /* 0x000ee400080010ff */
[----:B---3--:R-:W-:Y:S05]  /*a090*/  @!P0 BRA `(.L_x_20) ;  /* 0xfffffffc00f08947 */ /* 0x008fea000383ffff */
[----:B------:R-:W-:Y:S05]  /*a0a0*/  BRA `(.L_x_118) ;  /* 0xffffff7400e87947 */ /* 0x000fea000383ffff */
.L_x_23:
[----:B------:R-:W-:Y:S07]  /*a0b0*/  MOV R4, UR33 ;  /* 0x0000002100047c02 */ /* 0x000fee0008000f00 */
.L_x_119:
[----:B-1----:R1:W2:Y:S02]  /*a0c0*/  SYNCS.PHASECHK.TRANS64.TRYWAIT P0, [R4+URZ+0x80], R2 ;  /* 0x00008002040075a7 */ /* 0x0022a400080011ff */
[----:B--2---:R-:W-:Y:S05]  /*a0d0*/  @!P0 NANOSLEEP.SYNCS 0x989680 ;  /* 0x009896800000895d */ /* 0x004fea0003900000 */
[----:B------:R-:W2:Y:S02]  /*a0e0*/  @!P0 SYNCS.PHASECHK.TRANS64 P0, [R4+URZ+0x80], R2 ;  /* 0x00008002040085a7 */ /* 0x000ea400080010ff */
[----:B--2---:R-:W-:Y:S05]  /*a0f0*/  @!P0 BRA `(.L_x_119) ;  /* 0xfffffffc00f08947 */ /* 0x004fea000383ffff */
[----:B------:R-:W-:Y:S05]  /*a100*/  BRA `(.L_x_22) ;  /* 0xffffff7800307947 */ /* 0x000fea000383ffff */
.L_x_29:
[----:B------:R-:W-:Y:S07]  /*a110*/  MOV R4, UR17 ;  /* 0x0000001100047c02 */ /* 0x000fee0008000f00 */
.L_x_120:
[----:B-1----:R1:W2:Y:S02]  /*a120*/  SYNCS.PHASECHK.TRANS64.TRYWAIT P0, [R4+URZ+0x80], R2 ;  /* 0x00008002040075a7 */ /* 0x0022a400080011ff */
[----:B--2---:R-:W-:Y:S05]  /*a130*/  @!P0 NANOSLEEP.SYNCS 0x989680 ;  /* 0x009896800000895d */ /* 0x004fea0003900000 */
[----:B------:R-:W2:Y:S02]  /*a140*/  @!P0 SYNCS.PHASECHK.TRANS64 P0, [R4+URZ+0x80], R2 ;  /* 0x00008002040085a7 */ /* 0x000ea400080010ff */
[----:B--2---:R-:W-:Y:S05]  /*a150*/  @!P0 BRA `(.L_x_120) ;  /* 0xfffffffc00f08947 */ /* 0x004fea000383ffff */
[----:B------:R-:W-:Y:S05]  /*a160*/  BRA `(.L_x_28) ;  /* 0xffffff7800d87947 */ /* 0x000fea000383ffff */
.L_x_33:
[----:B-1----:R1:W2:Y:S02]  /*a170*/  SYNCS.PHASECHK.TRANS64.TRYWAIT P0, [R3+URZ+0x130], R2 ;  /* 0x00013002030075a7 */ /* 0x0022a400080011ff */
[----:B--2---:R-:W-:Y:S05]  /*a180*/  @!P0 NANOSLEEP.SYNCS 0x989680 ;  /* 0x009896800000895d */ /* 0x004fea0003900000 */
[----:B------:R-:W2:Y:S02]  /*a190*/  @!P0 SYNCS.PHASECHK.TRANS64 P0, [R3+URZ+0x130], R2 ;  /* 0x00013002030085a7 */ /* 0x000ea400080010ff */
[----:B--2---:R-:W-:Y:S05]  /*a1a0*/  @!P0 BRA `(.L_x_33) ;  /* 0xfffffffc00f08947 */ /* 0x004fea000383ffff */
[----:B------:R-:W-:Y:S05]  /*a1b0*/  BRA `(.L_x_121) ;  /* 0xffffff7c00687947 */ /* 0x000fea000383ffff */
.L_x_37:
[----:B------:R-:W-:-:S07]  /*a1c0*/  MOV R3, UR4 ;  /* 0x0000000400037c02 */ /* 0x000fce0008000f00 */
.L_x_122:
[----:B-1----:R1:W2:Y:S02]  /*a1d0*/  SYNCS.PHASECHK.TRANS64.TRYWAIT P0, [R3+URZ], R2 ;  /* 0x00000002030075a7 */ /* 0x0022a400080011ff */
[----:B--2---:R-:W-:Y:S05]  /*a1e0*/  @!P0 NANOSLEEP.SYNCS 0x989680 ;  /* 0x009896800000895d */ /* 0x004fea0003900000 */
[----:B------:R-:W2:Y:S02]  /*a1f0*/  @!P0 SYNCS.PHASECHK.TRANS64 P0, [R3+URZ], R2 ;  /* 0x00000002030085a7 */ /* 0x000ea400080010ff */
[----:B--2---:R-:W-:Y:S05]  /*a200*/  @!P0 BRA `(.L_x_122) ;  /* 0xfffffffc00f08947 */ /* 0x004fea000383ffff */
[----:B------:R-:W-:Y:S05]  /*a210*/  BRA `(.L_x_123) ;  /* 0xffffff84000c7947 */ /* 0x000fea000383ffff */
.L_x_38:
[----:B------:R-:W-:-:S07]  /*a220*/  MOV R3, UR5 ;  /* 0x0000000500037c02 */ /* 0x000fce0008000f00 */
.L_x_124:
[----:B-1----:R1:W2:Y:S02]  /*a230*/  SYNCS.PHASECHK.TRANS64.TRYWAIT P0, [R3+URZ], R2 ;  /* 0x00000002030075a7 */ /* 0x0022a400080011ff */
[----:B--2---:R-:W-:Y:S05]  /*a240*/  @!P0 NANOSLEEP.SYNCS 0x989680 ;  /* 0x009896800000895d */ /* 0x004fea0003900000 */
[----:B------:R-:W2:Y:S02]  /*a250*/  @!P0 SYNCS.PHASECHK.TRANS64 P0, [R3+URZ], R2 ;  /* 0x00000002030085a7 */ /* 0x000ea400080010ff */
[----:B--2---:R-:W-:Y:S05]  /*a260*/  @!P0 BRA `(.L_x_124) ;  /* 0xfffffffc00f08947 */ /* 0x004fea000383ffff */
[----:B------:R-:W-:Y:S05]  /*a270*/  BRA `(.L_x_125) ;  /* 0xffffff8400187947 */ /* 0x000fea000383ffff */
.L_x_39:
[----:B------:R-:W-:-:S07]  /*a280*/  MOV R3, UR5 ;  /* 0x0000000500037c02 */ /* 0x000fce0008000f00 */
.L_x_126:
[----:B-1----:R1:W2:Y:S02]  /*a290*/  SYNCS.PHASECHK.TRANS64.TRYWAIT P0, [R3+URZ], R2 ;  /* 0x00000002030075a7 */ /* 0x0022a400080011ff */
[----:B--2---:R-:W-:Y:S05]  /*a2a0*/  @!P0 NANOSLEEP.SYNCS 0x989680 ;  /* 0x009896800000895d */ /* 0x004fea0003900000 */
[----:B------:R-:W2:Y:S02]  /*a2b0*/  @!P0 SYNCS.PHASECHK.TRANS64 P0, [R3+URZ], R2 ;  /* 0x00000002030085a7 */ /* 0x000ea400080010ff */
[----:B--2---:R-:W-:Y:S05]  /*a2c0*/  @!P0 BRA `(.L_x_126) ;  /* 0xfffffffc00f08947 */ /* 0x004fea000383ffff */
[----:B------:R-:W-:Y:S05]  /*a2d0*/  BRA `(.L_x_127) ;  /* 0xffffff8400247947 */ /* 0x000fea000383ffff */
.L_x_40:
[----:B------:R-:W-:-:S07]  /*a2e0*/  MOV R3, UR5 ;  /* 0x0000000500037c02 */ /* 0x000fce0008000f00 */
.L_x_128:
[----:B-1----:R1:W2:Y:S02]  /*a2f0*/  SYNCS.PHASECHK.TRANS64.TRYWAIT P0, [R3+URZ], R2 ;  /* 0x00000002030075a7 */ /* 0x0022a400080011ff */
[----:B--2---:R-:W-:Y:S05]  /*a300*/  @!P0 NANOSLEEP.SYNCS 0x989680 ;  /* 0x009896800000895d */ /* 0x004fea0003900000 */
[----:B------:R-:W2:Y:S02]  /*a310*/  @!P0 SYNCS.PHASECHK.TRANS64 P0, [R3+URZ], R2 ;  /* 0x00000002030085a7 */ /* 0x000ea400080010ff */
[----:B--2---:R-:W-:Y:S05]  /*a320*/  @!P0 BRA `(.L_x_128) ;  /* 0xfffffffc00f08947 */ /* 0x004fea000383ffff */
[----:B------:R-:W-:Y:S05]  /*a330*/  BRA `(.L_x_129) ;  /* 0xffffff8400307947 */ /* 0x000fea000383ffff */
.L_x_41:
[----:B------:R-:W-:-:S07]  /*a340*/  MOV R3, UR5 ;  /* 0x0000000500037c02 */ /* 0x000fce0008000f00 */
.L_x_130:
[----:B-1----:R1:W2:Y:S02]  /*a350*/  SYNCS.PHASECHK.TRANS64.TRYWAIT P0, [R3+URZ], R2 ;  /* 0x00000002030075a7 */ /* 0x0022a400080011ff */
[----:B--2---:R-:W-:Y:S05]  /*a360*/  @!P0 NANOSLEEP.SYNCS 0x989680 ;  /* 0x009896800000895d */ /* 0x004fea0003900000 */
[----:B------:R-:W2:Y:S02]  /*a370*/  @!P0 SYNCS.PHASECHK.TRANS64 P0, [R3+URZ], R2 ;  /* 0x00000002030085a7 */ /* 0x000ea400080010ff */
[----:B--2---:R-:W-:Y:S05]  /*a380*/  @!P0 BRA `(.L_x_130) ;  /* 0xfffffffc00f08947 */ /* 0x004fea000383ffff */
[----:B------:R-:W-:Y:S05]  /*a390*/  BRA `(.L_x_131) ;  /* 0xffffff84003c7947 */ /* 0x000fea000383ffff */
.L_x_42:
[----:B------:R-:W-:-:S07]  /*a3a0*/  MOV R3, UR5 ;  /* 0x0000000500037c02 */ /* 0x000fce0008000f00 */
.L_x_132:
[----:B-1----:R1:W2:Y:S02]  /*a3b0*/  SYNCS.PHASECHK.TRANS64.TRYWAIT P0, [R3+URZ], R2 ;  /* 0x00000002030075a7 */ /* 0x0022a400080011ff */
[----:B--2---:R-:W-:Y:S05]  /*a3c0*/  @!P0 NANOSLEEP.SYNCS 0x989680 ;  /* 0x009896800000895d */ /* 0x004fea0003900000 */
[----:B------:R-:W2:Y:S02]  /*a3d0*/  @!P0 SYNCS.PHASECHK.TRANS64 P0, [R3+URZ], R2 ;  /* 0x00000002030085a7 */ /* 0x000ea400080010ff */
[----:B--2---:R-:W-:Y:S05]  /*a3e0*/  @!P0 BRA `(.L_x_132) ;  /* 0xfffffffc00f08947 */ /* 0x004fea000383ffff */
[----:B------:R-:W-:Y:S05]  /*a3f0*/  BRA `(.L_x_133) ;  /* 0xffffff8400487947 */ /* 0x000fea000383ffff */
.L_x_43:
[----:B------:R-:W-:-:S07]  /*a400*/  MOV R3, UR5 ;  /* 0x0000000500037c02 */ /* 0x000fce0008000f00 */
.L_x_134:
[----:B-1----:R1:W2:Y:S02]  /*a410*/  SYNCS.PHASECHK.TRANS64.TRYWAIT P0, [R3+URZ], R2 ;  /* 0x00000002030075a7 */ /* 0x0022a400080011ff */
[----:B--2---:R-:W-:Y:S05]  /*a420*/  @!P0 NANOSLEEP.SYNCS 0x989680 ;  /* 0x009896800000895d */ /* 0x004fea0003900000 */
[----:B------:R-:W2:Y:S02]  /*a430*/  @!P0 SYNCS.PHASECHK.TRANS64 P0, [R3+URZ], R2 ;  /* 0x00000002030085a7 */ /* 0x000ea400080010ff */
[----:B--2---:R-:W-:Y:S05]  /*a440*/  @!P0 BRA `(.L_x_134) ;  /* 0xfffffffc00f08947 */ /* 0x004fea000383ffff */
[----:B------:R-:W-:Y:S05]  /*a450*/  BRA `(.L_x_135) ;  /* 0xffffff8400547947 */ /* 0x000fea000383ffff */
.L_x_44:
[----:B------:R-:W-:-:S07]  /*a460*/  MOV R3, UR5 ;  /* 0x0000000500037c02 */ /* 0x000fce0008000f00 */
.L_x_136:
[----:B-1----:R1:W2:Y:S02]  /*a470*/  SYNCS.PHASECHK.TRANS64.TRYWAIT P0, [R3+URZ], R2 ;  /* 0x00000002030075a7 */ /* 0x0022a400080011ff */
[----:B--2---:R-:W-:Y:S05]  /*a480*/  @!P0 NANOSLEEP.SYNCS 0x989680 ;  /* 0x009896800000895d */ /* 0x004fea0003900000 */
[----:B------:R-:W2:Y:S02]  /*a490*/  @!P0 SYNCS.PHASECHK.TRANS64 P0, [R3+URZ], R2 ;  /* 0x00000002030085a7 */ /* 0x000ea400080010ff */
[----:B--2---:R-:W-:Y:S05]  /*a4a0*/  @!P0 BRA `(.L_x_136) ;  /* 0xfffffffc00f08947 */ /* 0x004fea000383ffff */
[----:B------:R-:W-:Y:S05]  /*a4b0*/  BRA `(.L_x_137) ;  /* 0xffffff8400607947 */ /* 0x000fea000383ffff */
.L_x_45:
[----:B------:R-:W-:-:S07]  /*a4c0*/  MOV R3, UR5 ;  /* 0x0000000500037c02 */ /* 0x000fce0008000f00 */
.L_x_138:
[----:B-1----:R1:W2:Y:S02]  /*a4d0*/  SYNCS.PHASECHK.TRANS64.TRYWAIT P0, [R3+URZ], R2 ;  /* 0x00000002030075a7 */ /* 0x0022a400080011ff */
[----:B--2---:R-:W-:Y:S05]  /*a4e0*/  @!P0 NANOSLEEP.SYNCS 0x989680 ;  /* 0x009896800000895d */ /* 0x004fea0003900000 */
[----:B------:R-:W2:Y:S02]  /*a4f0*/  @!P0 SYNCS.PHASECHK.TRANS64 P0, [R3+URZ], R2 ;  /* 0x00000002030085a7 */ /* 0x000ea400080010ff */
[----:B--2---:R-:W-:Y:S05]  /*a500*/  @!P0 BRA `(.L_x_138) ;  /* 0xfffffffc00f08947 */ /* 0x004fea000383ffff */
[----:B------:R-:W-:Y:S05]  /*a510*/  BRA `(.L_x_139) ;  /* 0xffffff84006c7947 */ /* 0x000fea000383ffff */
.L_x_46:
[----:B------:R-:W-:-:S07]  /*a520*/  MOV R3, UR5 ;  /* 0x0000000500037c02 */ /* 0x000fce0008000f00 */
.L_x_140:
[----:B-1----:R1:W2:Y:S02]  /*a530*/  SYNCS.PHASECHK.TRANS64.TRYWAIT P0, [R3+URZ], R2 ;  /* 0x00000002030075a7 */ /* 0x0022a400080011ff */
[----:B--2---:R-:W-:Y:S05]  /*a540*/  @!P0 NANOSLEEP.SYNCS 0x989680 ;  /* 0x009896800000895d */ /* 0x004fea0003900000 */
[----:B------:R-:W2:Y:S02]  /*a550*/  @!P0 SYNCS.PHASECHK.TRANS64 P0, [R3+URZ], R2 ;  /* 0x00000002030085a7 */ /* 0x000ea400080010ff */
[----:B--2---:R-:W-:Y:S05]  /*a560*/  @!P0 BRA `(.L_x_140) ;  /* 0xfffffffc00f08947 */ /* 0x004fea000383ffff */
[----:B------:R-:W-:Y:S05]  /*a570*/  BRA `(.L_x_141) ;  /* 0xffffff8400787947 */ /* 0x000fea000383ffff */
.L_x_47:
[----:B------:R-:W-:-:S07]  /*a580*/  MOV R3, UR5 ;  /* 0x0000000500037c02 */ /* 0x000fce0008000f00 */
.L_x_142:
[----:B-1----:R1:W2:Y:S02]  /*a590*/  SYNCS.PHASECHK.TRANS64.TRYWAIT P0, [R3+URZ], R2 ;  /* 0x00000002030075a7 */ /* 0x0022a400080011ff */
[----:B--2---:R-:W-:Y:S05]  /*a5a0*/  @!P0 NANOSLEEP.SYNCS 0x989680 ;  /* 0x009896800000895d */ /* 0x004fea0003900000 */
[----:B------:R-:W2:Y:S02]  /*a5b0*/  @!P0 SYNCS.PHASECHK.TRANS64 P0, [R3+URZ], R2 ;  /* 0x00000002030085a7 */ /* 0x000ea400080010ff */
[----:B--2---:R-:W-:Y:S05]  /*a5c0*/  @!P0 BRA `(.L_x_142) ;  /* 0xfffffffc00f08947 */ /* 0x004fea000383ffff */
[----:B------:R-:W-:Y:S05]  /*a5d0*/  BRA `(.L_x_143) ;  /* 0xffffff8400847947 */ /* 0x000fea000383ffff */
.L_x_48:
[----:B------:R-:W-:-:S07]  /*a5e0*/  MOV R3, UR5 ;  /* 0x0000000500037c02 */ /* 0x000fce0008000f00 */
.L_x_144:
[----:B-1----:R1:W2:Y:S02]  /*a5f0*/  SYNCS.PHASECHK.TRANS64.TRYWAIT P0, [R3+URZ], R2 ;  /* 0x00000002030075a7 */ /* 0x0022a400080011ff */
[----:B--2---:R-:W-:Y:S05]  /*a600*/  @!P0 NANOSLEEP.SYNCS 0x989680 ;  /* 0x009896800000895d */ /* 0x004fea0003900000 */
[----:B------:R-:W2:Y:S02]  /*a610*/  @!P0 SYNCS.PHASECHK.TRANS64 P0, [R3+URZ], R2 ;  /* 0x00000002030085a7 */ /* 0x000ea400080010ff */
[----:B--2---:R-:W-:Y:S05]  /*a620*/  @!P0 BRA `(.L_x_144) ;  /* 0xfffffffc00f08947 */ /* 0x004fea000383ffff */
[----:B------:R-:W-:Y:S05]  /*a630*/  BRA `(.L_x_145) ;  /* 0xffffff8400907947 */ /* 0x000fea000383ffff */
.L_x_49:
[----:B------:R-:W-:-:S07]  /*a640*/  MOV R3, UR5 ;  /* 0x0000000500037c02 */ /* 0x000fce0008000f00 */
.L_x_146:
[----:B-1----:R1:W2:Y:S02]  /*a650*/  SYNCS.PHASECHK.TRANS64.TRYWAIT P0, [R3+URZ], R2 ;  /* 0x00000002030075a7 */ /* 0x0022a400080011ff */
[----:B--2---:R-:W-:Y:S05]  /*a660*/  @!P0 NANOSLEEP.SYNCS 0x989680 ;  /* 0x009896800000895d */ /* 0x004fea0003900000 */
[----:B------:R-:W2:Y:S02]  /*a670*/  @!P0 SYNCS.PHASECHK.TRANS64 P0, [R3+URZ], R2 ;  /* 0x00000002030085a7 */ /* 0x000ea400080010ff */
[----:B--2---:R-:W-:Y:S05]  /*a680*/  @!P0 BRA `(.L_x_146) ;  /* 0xfffffffc00f08947 */ /* 0x004fea000383ffff */
[----:B------:R-:W-:Y:S05]  /*a690*/  BRA `(.L_x_147) ;  /* 0xffffff84009c7947 */ /* 0x000fea000383ffff */
.L_x_50:
[----:B------:R-:W-:-:S07]  /*a6a0*/  MOV R3, UR5 ;  /* 0x0000000500037c02 */ /* 0x000fce0008000f00 */
.L_x_148:
[----:B-1----:R1:W2:Y:S02]  /*a6b0*/  SYNCS.PHASECHK.TRANS64.TRYWAIT P0, [R3+URZ], R2 ;  /* 0x00000002030075a7 */ /* 0x0022a400080011ff */
[----:B--2---:R-:W-:Y:S05]  /*a6c0*/  @!P0 NANOSLEEP.SYNCS 0x989680 ;  /* 0x009896800000895d */ /* 0x004fea0003900000 */
[----:B------:R-:W2:Y:S02]  /*a6d0*/  @!P0 SYNCS.PHASECHK.TRANS64 P0, [R3+URZ], R2 ;  /* 0x00000002030085a7 */ /* 0x000ea400080010ff */
[----:B--2---:R-:W-:Y:S05]  /*a6e0*/  @!P0 BRA `(.L_x_148) ;  /* 0xfffffffc00f08947 */ /* 0x004fea000383ffff */
[----:B------:R-:W-:Y:S05]  /*a6f0*/  BRA `(.L_x_149) ;  /* 0xffffff8400a87947 */ /* 0x000fea000383ffff */
.L_x_51:
[----:B------:R-:W-:-:S07]  /*a700*/  MOV R3, UR5 ;  /* 0x0000000500037c02 */ /* 0x000fce0008000f00 */
.L_x_150:
[----:B-1----:R1:W2:Y:S02]  /*a710*/  SYNCS.PHASECHK.TRANS64.TRYWAIT P0, [R3+URZ], R2 ;  /* 0x00000002030075a7 */ /* 0x0022a400080011ff */
[----:B--2---:R-:W-:Y:S05]  /*a720*/  @!P0 NANOSLEEP.SYNCS 0x989680 ;  /* 0x009896800000895d */ /* 0x004fea0003900000 */
[----:B------:R-:W2:Y:S02]  /*a730*/  @!P0 SYNCS.PHASECHK.TRANS64 P0, [R3+URZ], R2 ;  /* 0x00000002030085a7 */ /* 0x000ea400080010ff */
[----:B--2---:R-:W-:Y:S05]  /*a740*/  @!P0 BRA `(.L_x_150) ;  /* 0xfffffffc00f08947 */ /* 0x004fea000383ffff */
[----:B------:R-:W-:Y:S05]  /*a750*/  BRA `(.L_x_151) ;  /* 0xffffff8400b47947 */ /* 0x000fea000383ffff */
.L_x_54:
[----:B--2---:R2:W3:Y:S02]  /*a760*/  SYNCS.PHASECHK.TRANS64.TRYWAIT P0, [R0+URZ+0x180], R2 ;  /* 0x00018002000075a7 */ /* 0x0044e400080011ff */
[----:B---3--:R-:W-:Y:S05]  /*a770*/  @!P0 NANOSLEEP.SYNCS 0x989680 ;  /* 0x009896800000895d */ /* 0x008fea0003900000 */
[----:B------:R-:W3:Y:S02]  /*a780*/  @!P0 SYNCS.PHASECHK.TRANS64 P0, [R0+URZ+0x180], R2 ;  /* 0x00018002000085a7 */ /* 0x000ee400080010ff */
[----:B---3--:R-:W-:Y:S05]  /*a790*/  @!P0 BRA `(.L_x_54) ;  /* 0xfffffffc00f08947 */ /* 0x008fea000383ffff */
[----:B------:R-:W-:Y:S05]  /*a7a0*/  BRA `(.L_x_152) ;  /* 0xffffff8800187947 */ /* 0x000fea000383ffff */
.L_x_55:
[----:B------:R-:W-:-:S07]  /*a7b0*/  MOV R3, UR4 ;  /* 0x0000000400037c02 */ /* 0x000fce0008000f00 */
.L_x_153:
[----:B--2---:R2:W3:Y:S02]  /*a7c0*/  SYNCS.PHASECHK.TRANS64.TRYWAIT P0, [R3+URZ+0x140], R2 ;  /* 0x00014002030075a7 */ /* 0x0044e400080011ff */
[----:B---3--:R-:W-:Y:S05]  /*a7d0*/  @!P0 NANOSLEEP.SYNCS 0x989680 ;  /* 0x009896800000895d */ /* 0x008fea0003900000 */
[----:B------:R-:W3:Y:S02]  /*a7e0*/  @!P0 SYNCS.PHASECHK.TRANS64 P0, [R3+URZ+0x140], R2 ;  /* 0x00014002030085a7 */ /* 0x000ee400080010ff */
[----:B---3--:R-:W-:Y:S05]  /*a7f0*/  @!P0 BRA `(.L_x_153) ;  /* 0xfffffffc00f08947 */ /* 0x008fea000383ffff */
[----:B------:R-:W-:Y:S05]  /*a800*/  BRA `(.L_x_154) ;  /* 0xffffff8800287947 */ /* 0x000fea000383ffff */
.L_x_56:
[----:B--2---:R2:W3:Y:S02]  /*a810*/  SYNCS.PHASECHK.TRANS64.TRYWAIT P1, [R0+URZ+0x130], R2 ;  /* 0x00013002000075a7 */ /* 0x0044e400080211ff */
[----:B---3--:R-:W-:Y:S05]  /*a820*/  @!P1 NANOSLEEP.SYNCS 0x989680 ;  /* 0x009896800000995d */ /* 0x008fea0003900000 */
[----:B------:R-:W3:Y:S02]  /*a830*/  @!P1 SYNCS.PHASECHK.TRANS64 P1, [R0+URZ+0x130], R2 ;  /* 0x00013002000095a7 */ /* 0x000ee400080210ff */
[----:B---3--:R-:W-:Y:S05]  /*a840*/  @!P1 BRA `(.L_x_56) ;  /* 0xfffffffc00f09947 */ /* 0x008fea000383ffff */
[----:B------:R-:W-:Y:S05]  /*a850*/  BRA `(.L_x_155) ;  /* 0xffffff8800587947 */ /* 0x000fea000383ffff */
.L_x_59:
[----:B------:R-:W-:-:S07]  /*a860*/  MOV R2, UR4 ;  /* 0x0000000400027c02 */ /* 0x000fce0008000f00 */
.L_x_156:
[----:B--2---:R2:W3:Y:S02]  /*a870*/  SYNCS.PHASECHK.TRANS64.TRYWAIT P0, [R2+URZ+0x140], R0 ;  /* 0x00014000020075a7 */ /* 0x0044e400080011ff */
[----:B---3--:R-:W-:Y:S05]  /*a880*/  @!P0 NANOSLEEP.SYNCS 0x989680 ;  /* 0x009896800000895d */ /* 0x008fea0003900000 */
[----:B------:R-:W3:Y:S02]  /*a890*/  @!P0 SYNCS.PHASECHK.TRANS64 P0, [R2+URZ+0x140], R0 ;  /* 0x00014000020085a7 */ /* 0x000ee400080010ff */
[----:B---3--:R-:W-:Y:S05]  /*a8a0*/  @!P0 BRA `(.L_x_156) ;  /* 0xfffffffc00f08947 */ /* 0x008fea000383ffff */
[----:B------:R-:W-:Y:S05]  /*a8b0*/  BRA `(.L_x_58) ;  /* 0xffffff8800ac7947 */ /* 0x000fea000383ffff */
.L_x_66:
[----:B-1----:R1:W2:Y:S02]  /*a8c0*/  SYNCS.PHASECHK.TRANS64.TRYWAIT P1, [R3+URZ+0x130], R4 ;  /* 0x00013004030075a7 */ /* 0x0022a400080211ff */
[----:B--2---:R-:W-:Y:S05]  /*a8d0*/  @!P1 NANOSLEEP.SYNCS 0x989680 ;  /* 0x009896800000995d */ /* 0x004fea0003900000 */
[----:B------:R-:W2:Y:S02]  /*a8e0*/  @!P1 SYNCS.PHASECHK.TRANS64 P1, [R3+URZ+0x130], R4 ;  /* 0x00013004030095a7 */ /* 0x000ea400080210ff */
[----:B--2---:R-:W-:Y:S05]  /*a8f0*/  @!P1 BRA `(.L_x_66) ;  /* 0xfffffffc00f09947 */ /* 0x004fea000383ffff */
[----:B------:R-:W-:Y:S05]  /*a900*/  BRA `(.L_x_157) ;  /* 0xffffff9000087947 */ /* 0x000fea000383ffff */
.L_x_67:
[----:B------:R-:W-:-:S07]  /*a910*/  MOV R4, UR17 ;  /* 0x0000001100047c02 */ /* 0x000fce0008000f00 */
.L_x_158:
[----:B-1----:R1:W2:Y:S02]  /*a920*/  SYNCS.PHASECHK.TRANS64.TRYWAIT P0, [R4+URZ+0x168], R3 ;  /* 0x00016803040075a7 */ /* 0x0022a400080011ff */
[----:B--2---:R-:W-:Y:S05]  /*a930*/  @!P0 NANOSLEEP.SYNCS 0x989680 ;  /* 0x009896800000895d */ /* 0x004fea0003900000 */
[----:B------:R-:W2:Y:S02]  /*a940*/  @!P0 SYNCS.PHASECHK.TRANS64 P0, [R4+URZ+0x168], R3 ;  /* 0x00016803040085a7 */ /* 0x000ea400080010ff */
[----:B--2---:R-:W-:Y:S05]  /*a950*/  @!P0 BRA `(.L_x_158) ;  /* 0xfffffffc00f08947 */ /* 0x004fea000383ffff */
[----:B------:R-:W-:Y:S05]  /*a960*/  BRA `(.L_x_159) ;  /* 0xffffff9000387947 */ /* 0x000fea000383ffff */
.L_x_70:
[----:B------:R-:W-:Y:S07]  /*a970*/  MOV R3, UR7 ;  /* 0x0000000700037c02 */ /* 0x000fee0008000f00 */
.L_x_160:
[----:B-1----:R1:W2:Y:S02]  /*a980*/  SYNCS.PHASECHK.TRANS64.TRYWAIT P0, [R3+URZ], R2 ;  /* 0x00000002030075a7 */ /* 0x0022a400080011ff */
[----:B--2---:R-:W-:Y:S05]  /*a990*/  @!P0 NANOSLEEP.SYNCS 0x989680 ;  /* 0x009896800000895d */ /* 0x004fea0003900000 */
[----:B------:R-:W2:Y:S02]  /*a9a0*/  @!P0 SYNCS.PHASECHK.TRANS64 P0, [R3+URZ], R2 ;  /* 0x00000002030085a7 */ /* 0x000ea400080010ff */
[----:B--2---:R-:W-:Y:S05]  /*a9b0*/  @!P0 BRA `(.L_x_160) ;  /* 0xfffffffc00f08947 */ /* 0x004fea000383ffff */
[----:B------:R-:W-:Y:S05]  /*a9c0*/  BRA `(.L_x_69) ;  /* 0xffffff9000587947 */ /* 0x000fea000383ffff */
.L_x_73:
[----:B------:R-:W-:-:S07]  /*a9d0*/  MOV R2, UR4 ;  /* 0x0000000400027c02 */ /* 0x000fce0008000f00 */
.L_x_161:
[----:B--2---:R2:W3:Y:S02]  /*a9e0*/  SYNCS.PHASECHK.TRANS64.TRYWAIT P0, [R2+URZ], R0 ;  /* 0x00000000020075a7 */ /* 0x0044e400080011ff */
[----:B---3--:R-:W-:Y:S05]  /*a9f0*/  @!P0 NANOSLEEP.SYNCS 0x989680 ;  /* 0x009896800000895d */ /* 0x008fea0003900000 */
[----:B------:R-:W3:Y:S02]  /*aa00*/  @!P0 SYNCS.PHASECHK.TRANS64 P0, [R2+URZ], R0 ;  /* 0x00000000020085a7 */ /* 0x000ee400080010ff */
[----:B---3--:R-:W-:Y:S05]  /*aa10*/  @!P0 BRA `(.L_x_161) ;  /* 0xfffffffc00f08947 */ /* 0x008fea000383ffff */
[----:B------:R-:W-:Y:S05]  /*aa20*/  BRA `(.L_x_162) ;  /* 0xffffff9000fc7947 */ /* 0x000fea000383ffff */
.L_x_74:
[----:B------:R-:W-:-:S07]  /*aa30*/  MOV R2, UR5 ;  /* 0x0000000500027c02 */ /* 0x000fce0008000f00 */
.L_x_163:
[----:B-1----:R1:W2:Y:S02]  /*aa40*/  SYNCS.PHASECHK.TRANS64.TRYWAIT P0, [R2+URZ], R0 ;  /* 0x00000000020075a7 */ /* 0x0022a400080011ff */
[----:B--2---:R-:W-:Y:S05]  /*aa50*/  @!P0 NANOSLEEP.SYNCS 0x989680 ;  /* 0x009896800000895d */ /* 0x004fea0003900000 */
[----:B------:R-:W2:Y:S02]  /*aa60*/  @!P0 SYNCS.PHASECHK.TRANS64 P0, [R2+URZ], R0 ;  /* 0x00000000020085a7 */ /* 0x000ea400080010ff */
[----:B--2---:R-:W-:Y:S05]  /*aa70*/  @!P0 BRA `(.L_x_163) ;  /* 0xfffffffc00f08947 */ /* 0x004fea000383ffff */
[----:B------:R-:W-:Y:S05]  /*aa80*/  BRA `(.L_x_164) ;  /* 0xffffff9400087947 */ /* 0x000fea000383ffff */
.L_x_75:
[----:B------:R-:W-:-:S07]  /*aa90*/  MOV R2, UR4 ;  /* 0x0000000400027c02 */ /* 0x000fce0008000f00 */
.L_x_165:
[----:B-1----:R1:W2:Y:S02]  /*aaa0*/  SYNCS.PHASECHK.TRANS64.TRYWAIT P0, [R2+URZ], R0 ;  /* 0x00000000020075a7 */ /* 0x0022a400080011ff */
[----:B--2---:R-:W-:Y:S05]  /*aab0*/  @!P0 NANOSLEEP.SYNCS 0x989680 ;  /* 0x009896800000895d */ /* 0x004fea0003900000 */
[----:B------:R-:W2:Y:S02]  /*aac0*/  @!P0 SYNCS.PHASECHK.TRANS64 P0, [R2+URZ], R0 ;  /* 0x00000000020085a7 */ /* 0x000ea400080010ff */
[----:B--2---:R-:W-:Y:S05]  /*aad0*/  @!P0 BRA `(.L_x_165) ;  /* 0xfffffffc00f08947 */ /* 0x004fea000383ffff */
[----:B------:R-:W-:Y:S05]  /*aae0*/  BRA `(.L_x_166) ;  /* 0xffffff9400147947 */ /* 0x000fea000383ffff */
.L_x_80:
[----:B--2---:R2:W4:Y:S02]  /*aaf0*/  SYNCS.PHASECHK.TRANS64.TRYWAIT P0, [R2+URZ+0x130], R0 ;  /* 0x00013000020075a7 */ /* 0x00452400080011ff */
[----:B----4-:R-:W-:Y:S05]  /*ab00*/  @!P0 NANOSLEEP.SYNCS 0x989680 ;  /* 0x009896800000895d */ /* 0x010fea0003900000 */
[----:B------:R-:W4:Y:S02]  /*ab10*/  @!P0 SYNCS.PHASECHK.TRANS64 P0, [R2+URZ+0x130], R0 ;  /* 0x00013000020085a7 */ /* 0x000f2400080010ff */
[----:B----4-:R-:W-:Y:S05]  /*ab20*/  @!P0 BRA `(.L_x_80) ;  /* 0xfffffffc00f08947 */ /* 0x010fea000383ffff */
[----:B------:R-:W-:Y:S05]  /*ab30*/  BRA `(.L_x_167) ;  /* 0xffffff9800347947 */ /* 0x000fea000383ffff */
.L_x_83:
[----:B------:R-:W-:Y:S07]  /*ab40*/  MOV R2, UR6 ;  /* 0x0000000600027c02 */ /* 0x000fee0008000f00 */
.L_x_168:
[----:B-1----:R1:W2:Y:S02]  /*ab50*/  SYNCS.PHASECHK.TRANS64.TRYWAIT P1, [R2+URZ+0x128], R0 ;  /* 0x00012800020075a7 */ /* 0x0022a400080211ff */
[----:B--2---:R-:W-:Y:S05]  /*ab60*/  @!P1 NANOSLEEP.SYNCS 0x989680 ;  /* 0x009896800000995d */ /* 0x004fea0003900000 */
[----:B------:R-:W2:Y:S02]  /*ab70*/  @!P1 SYNCS.PHASECHK.TRANS64 P1, [R2+URZ+0x128], R0 ;  /* 0x00012800020095a7 */ /* 0x000ea400080210ff */
[----:B--2---:R-:W-:Y:S05]  /*ab80*/  @!P1 BRA `(.L_x_168) ;  /* 0xfffffffc00f09947 */ /* 0x004fea000383ffff */
[----:B------:R-:W-:Y:S05]  /*ab90*/  BRA `(.L_x_82) ;  /* 0xffffff9c00a47947 */ /* 0x000fea000383ffff */
.L_x_86:
[----:B------:R-:W-:Y:S07]  /*aba0*/  MOV R3, UR5 ;  /* 0x0000000500037c02 */ /* 0x000fee0008000f00 */
.L_x_169:
[----:B-1----:R1:W2:Y:S02]  /*abb0*/  SYNCS.PHASECHK.TRANS64.TRYWAIT P2, [R3+URZ+0x110], R2 ;  /* 0x00011002030075a7 */ /* 0x0022a400080411ff */
[----:B--2---:R-:W-:Y:S05]  /*abc0*/  @!P2 NANOSLEEP.SYNCS 0x989680 ;  /* 0x009896800000a95d */ /* 0x004fea0003900000 */
[----:B------:R-:W2:Y:S02]  /*abd0*/  @!P2 SYNCS.PHASECHK.TRANS64 P2, [R3+URZ+0x110], R2 ;  /* 0x000110020300a5a7 */ /* 0x000ea400080410ff */
[----:B--2---:R-:W-:Y:S05]  /*abe0*/  @!P2 BRA `(.L_x_169) ;  /* 0xfffffffc00f0a947 */ /* 0x004fea000383ffff */
[----:B------:R-:W-:Y:S05]  /*abf0*/  BRA `(.L_x_170) ;  /* 0xffffffa000107947 */ /* 0x000fea000383ffff */
.L_x_88:
[----:B------:R-:W-:-:S07]  /*ac00*/  MOV R2, UR4 ;  /* 0x0000000400027c02 */ /* 0x000fce0008000f00 */
.L_x_171:
[----:B-1----:R1:W4:Y:S02]  /*ac10*/  SYNCS.PHASECHK.TRANS64.TRYWAIT P0, [R2+URZ], R0 ;  /* 0x00000000020075a7 */ /* 0x00232400080011ff */
[----:B----4-:R-:W-:Y:S05]  /*ac20*/  @!P0 NANOSLEEP.SYNCS 0x989680 ;  /* 0x009896800000895d */ /* 0x010fea0003900000 */
[----:B------:R-:W4:Y:S02]  /*ac30*/  @!P0 SYNCS.PHASECHK.TRANS64 P0, [R2+URZ], R0 ;  /* 0x00000000020085a7 */ /* 0x000f2400080010ff */
[----:B----4-:R-:W-:Y:S05]  /*ac40*/  @!P0 BRA `(.L_x_171) ;  /* 0xfffffffc00f08947 */ /* 0x010fea000383ffff */
[----:B------:R-:W-:Y:S05]  /*ac50*/  BRA `(.L_x_172) ;  /* 0xffffffa000e87947 */ /* 0x000fea000383ffff */
.L_x_90:
[----:B------:R-:W-:Y:S07]  /*ac60*/  MOV R2, UR4 ;  /* 0x0000000400027c02 */ /* 0x000fee0008000f00 */
.L_x_173:
[----:B-1----:R1:W2:Y:S02]  /*ac70*/  SYNCS.PHASECHK.TRANS64.TRYWAIT P0, [R2+URZ+0x130], R0 ;  /* 0x00013000020075a7 */ /* 0x0022a400080011ff */
[----:B--2---:R-:W-:Y:S05]  /*ac80*/  @!P0 NANOSLEEP.SYNCS 0x989680 ;  /* 0x009896800000895d */ /* 0x004fea0003900000 */
[----:B------:R-:W2:Y:S02]  /*ac90*/  @!P0 SYNCS.PHASECHK.TRANS64 P0, [R2+URZ+0x130], R0 ;  /* 0x00013000020085a7 */ /* 0x000ea400080010ff */
[----:B--2---:R-:W-:Y:S05]  /*aca0*/  @!P0 BRA `(.L_x_173) ;  /* 0xfffffffc00f08947 */ /* 0x004fea000383ffff */
[----:B------:R-:W-:Y:S05]  /*acb0*/  BRA `(.L_x_174) ;  /* 0xffffffa400807947 */ /* 0x000fea000383ffff */
.L_x_100:
[----:B--2---:R2:W4:Y:S02]  /*acc0*/  SYNCS.PHASECHK.TRANS64.TRYWAIT P0, [R9+URZ+0x100], R2 ;  /* 0x00010002090075a7 */ /* 0x00452400080011ff */
[----:B----4-:R-:W-:Y:S05]  /*acd0*/  @!P0 NANOSLEEP.SYNCS 0x989680 ;  /* 0x009896800000895d */ /* 0x010fea0003900000 */
[----:B------:R-:W4:Y:S02]  /*ace0*/  @!P0 SYNCS.PHASECHK.TRANS64 P0, [R9+URZ+0x100], R2 ;  /* 0x00010002090085a7 */ /* 0x000f2400080010ff */
[----:B----4-:R-:W-:Y:S05]  /*acf0*/  @!P0 BRA `(.L_x_100) ;  /* 0xfffffffc00f08947 */ /* 0x010fea000383ffff */
[----:B------:R-:W-:Y:S05]  /*ad00*/  BRA `(.L_x_99) ;  /* 0xffffffb400c87947 */ /* 0x000fea000383ffff */
.L_x_102:
[----:B-1----:R1:W4:Y:S02]  /*ad10*/  SYNCS.PHASECHK.TRANS64.TRYWAIT P1, [R7+URZ+0x150], R6 ;  /* 0x00015006070075a7 */ /* 0x00232400080211ff */
[----:B----4-:R-:W-:Y:S05]  /*ad20*/  @!P1 NANOSLEEP.SYNCS 0x989680 ;  /* 0x009896800000995d */ /* 0x010fea0003900000 */
[----:B------:R-:W4:Y:S02]  /*ad30*/  @!P1 SYNCS.PHASECHK.TRANS64 P1, [R7+URZ+0x150], R6 ;  /* 0x00015006070095a7 */ /* 0x000f2400080210ff */
[----:B----4-:R-:W-:Y:S05]  /*ad40*/  @!P1 BRA `(.L_x_102) ;  /* 0xfffffffc00f09947 */ /* 0x010fea000383ffff */
[----:B------:R-:W-:Y:S05]  /*ad50*/  BRA `(.L_x_101) ;  /* 0xffffffbc00047947 */ /* 0x000fea000383ffff */
        .weak           $__internal_0_$__cuda_sm10x_tcgen05_guardrail_trap_col_being_dealloced_not_returned_by_alloc
        .type           $__internal_0_$__cuda_sm10x_tcgen05_guardrail_trap_col_being_dealloced_not_returned_by_alloc,@function
        .size           $__internal_0_$__cuda_sm10x_tcgen05_guardrail_trap_col_being_dealloced_not_returned_by_alloc,($__internal_1_$__cuda_sm10x_tcgen05_guardrail_trap_phase_invalid_during_alloc - $__internal_0_$__cuda_sm10x_tcgen05_guardrail_trap_col_being_dealloced_not_returned_by_alloc)
$__internal_0_$__cuda_sm10x_tcgen05_guardrail_trap_col_being_dealloced_not_returned_by_alloc:
[----:B------:R-:W-:Y:S05]  /*ad60*/  BPT.TRAP 0x1 ;  /* 0x000000040000795c */ /* 0x000fea0000300000 */
[----:B------:R-:W-:-:S04]  /*ad70*/  HFMA2 R3, -RZ, RZ, 0, 0 ;  /* 0x00000000ff037431 */ /* 0x000fc800000001ff */
[----:B------:R-:W-:Y:S05]  /*ad80*/  RET.REL.NODEC R2 `(_ZN7cutlass13device_kernelINS_4gemm6kernel13GemmUniversalIN4cute5tupleIJiiiiEEENS1_10collective13CollectiveMmaINS1_35MainloopSm100TmaUmmaWarpSpecializedILi16ELi2ELi3ENS5_IJNS4_1CILi1EEESB_SB_EEEEENS5_IJNSA_ILi128EEENSA_ILi160EEENSA_ILi16EEEEEENS_10bfloat16_tENS5_IJlSB_lEEESI_SJ_NS4_8TiledMMAINS4_8MMA_AtomIJNS4_20SM100_MMA_F16BF16_SSISI_SI_fLi128ELi160ELNS4_4UMMA5MajorE0ELSO_0ELNSN_7ScaleInE0ELSP_0EEEEEENS4_6LayoutISC_NS5_IJNSA_ILi0EEEST_ST_EEEEENS5_IJNS4_10UnderscoreESW_SW_EEEEENS4_13SM90_TMA_LOADENS4_14ComposedLayoutINS4_7SwizzleILi1ELi4ELi3EEENS4_18smem_ptr_flag_bitsILi16EEENSS_INS5_IJNSA_ILi8EEESG_EEENS5_IJSG_SB_EEEEEEEvNS4_8identityESZ_S19_vS1A_EENS_8epilogue10collective18CollectiveEpilogueINS1C_23Sm100TmaWarpSpecializedILi2ELi1ELi160ELb1ELb0EEEJSH_NS5_IJNSS_ISE_SB_EENSS_ISF_SB_EEEEESI_SJ_SI_SJ_NS1C_6fusion15FusionCallbacksIS1G_NS1K_17LinearCombinationISI_fSI_fLNS_15FloatRoundStyleE2EEESH_S1J_JEEENS4_5SM1004TMEM4LOAD26SM100_TMEM_LOAD_32dp32b32xESZ_NS10_INS11_ILi2ELi4ELi3EEES14_NSS_INS5_IJS15_NSA_ILi32EEEEEENS5_IJS1V_SB_EEEEEEENS4_39AutoVectorizingCopyWithAssumedAlignmentILi128EEENS4_14SM90_TMA_STOREES1Z_S21_S21_EEEvvEEEEvNT_6ParamsE) ;  /* 0xffffff50029c7950 */ /* 0x000fea0003c3ffff */
        .weak           $__internal_1_$__cuda_sm10x_tcgen05_guardrail_trap_phase_invalid_during_alloc
        .type           $__internal_1_$__cuda_sm10x_tcgen05_guardrail_trap_phase_invalid_during_alloc,@function
        .size           $__internal_1_$__cuda_sm10x_tcgen05_guardrail_trap_phase_invalid_during_alloc,($__internal_2_$__cuda_sm10x_tcgen05_guardrail_trap_unallocated_columns_being_dealloced - $__internal_1_$__cuda_sm10x_tcgen05_guardrail_trap_phase_invalid_during_alloc)
$__internal_1_$__cuda_sm10x_tcgen05_guardrail_trap_phase_invalid_during_alloc:
[----:B------:R-:W-:Y:S05]  /*ad90*/  BPT.TRAP 0x1 ;  /* 0x000000040000795c */ /* 0x000fea0000300000 */
[----:B------:R-:W-:-:S04]  /*ada0*/  MOV R3, 0x0 ;  /* 0x0000000000037802 */ /* 0x000fc80000000f00 */
[----:B------:R-:W-:Y:S05]  /*adb0*/  RET.REL.NODEC R2 `(_ZN7cutlass13device_kernelINS_4gemm6kernel13GemmUniversalIN4cute5tupleIJiiiiEEENS1_10collective13CollectiveMmaINS1_35MainloopSm100TmaUmmaWarpSpecializedILi16ELi2ELi3ENS5_IJNS4_1CILi1EEESB_SB_EEEEENS5_IJNSA_ILi128EEENSA_ILi160EEENSA_ILi16EEEEEENS_10bfloat16_tENS5_IJlSB_lEEESI_SJ_NS4_8TiledMMAINS4_8MMA_AtomIJNS4_20SM100_MMA_F16BF16_SSISI_SI_fLi128ELi160ELNS4_4UMMA5MajorE0ELSO_0ELNSN_7ScaleInE0ELSP_0EEEEEENS4_6LayoutISC_NS5_IJNSA_ILi0EEEST_ST_EEEEENS5_IJNS4_10UnderscoreESW_SW_EEEEENS4_13SM90_TMA_LOADENS4_14ComposedLayoutINS4_7SwizzleILi1ELi4ELi3EEENS4_18smem_ptr_flag_bitsILi16EEENSS_INS5_IJNSA_ILi8EEESG_EEENS5_IJSG_SB_EEEEEEEvNS4_8identityESZ_S19_vS1A_EENS_8epilogue10collective18CollectiveEpilogueINS1C_23Sm100TmaWarpSpecializedILi2ELi1ELi160ELb1ELb0EEEJSH_NS5_IJNSS_ISE_SB_EENSS_ISF_SB_EEEEESI_SJ_SI_SJ_NS1C_6fusion15FusionCallbacksIS1G_NS1K_17LinearCombinationISI_fSI_fLNS_15FloatRoundStyleE2EEESH_S1J_JEEENS4_5SM1004TMEM4LOAD26SM100_TMEM_LOAD_32dp32b32xESZ_NS10_INS11_ILi2ELi4ELi3EEES14_NSS_INS5_IJS15_NSA_ILi32EEEEEENS5_IJS1V_SB_EEEEEEENS4_39AutoVectorizingCopyWithAssumedAlignmentILi128EEENS4_14SM90_TMA_STOREES1Z_S21_S21_EEEvvEEEEvNT_6ParamsE) ;  /* 0xffffff5002907950 */ /* 0x000fea0003c3ffff */
        .weak           $__internal_2_$__cuda_sm10x_tcgen05_guardrail_trap_unallocated_columns_being_dealloced
        .type           $__internal_2_$__cuda_sm10x_tcgen05_guardrail_trap_unallocated_columns_being_dealloced,@function
        .size           $__internal_2_$__cuda_sm10x_tcgen05_guardrail_trap_unallocated_columns_being_dealloced,(.L_x_176 - $__internal_2_$__cuda_sm10x_tcgen05_guardrail_trap_unallocated_columns_being_dealloced)
$__internal_2_$__cuda_sm10x_tcgen05_guardrail_trap_unallocated_columns_being_dealloced:
[----:B------:R-:W-:Y:S05]  /*adc0*/  BPT.TRAP 0x1 ;  /* 0x000000040000795c */ /* 0x000fea0000300000 */
[----:B------:R-:W-:-:S04]  /*add0*/  HFMA2 R3, -RZ, RZ, 0, 0 ;  /* 0x00000000ff037431 */ /* 0x000fc800000001ff */
[----:B------:R-:W-:Y:S05]  /*ade0*/  RET.REL.NODEC R2 `(_ZN7cutlass13device_kernelINS_4gemm6kernel13GemmUniversalIN4cute5tupleIJiiiiEEENS1_10collective13CollectiveMmaINS1_35MainloopSm100TmaUmmaWarpSpecializedILi16ELi2ELi3ENS5_IJNS4_1CILi1EEESB_SB_EEEEENS5_IJNSA_ILi128EEENSA_ILi160EEENSA_ILi16EEEEEENS_10bfloat16_tENS5_IJlSB_lEEESI_SJ_NS4_8TiledMMAINS4_8MMA_AtomIJNS4_20SM100_MMA_F16BF16_SSISI_SI_fLi128ELi160ELNS4_4UMMA5MajorE0ELSO_0ELNSN_7ScaleInE0ELSP_0EEEEEENS4_6LayoutISC_NS5_IJNSA_ILi0EEEST_ST_EEEEENS5_IJNS4_10UnderscoreESW_SW_EEEEENS4_13SM90_TMA_LOADENS4_14ComposedLayoutINS4_7SwizzleILi1ELi4ELi3EEENS4_18smem_ptr_flag_bitsILi16EEENSS_INS5_IJNSA_ILi8EEESG_EEENS5_IJSG_SB_EEEEEEEvNS4_8identityESZ_S19_vS1A_EENS_8epilogue10collective18CollectiveEpilogueINS1C_23Sm100TmaWarpSpecializedILi2ELi1ELi160ELb1ELb0EEEJSH_NS5_IJNSS_ISE_SB_EENSS_ISF_SB_EEEEESI_SJ_SI_SJ_NS1C_6fusion15FusionCallbacksIS1G_NS1K_17LinearCombinationISI_fSI_fLNS_15FloatRoundStyleE2EEESH_S1J_JEEENS4_5SM1004TMEM4LOAD26SM100_TMEM_LOAD_32dp32b32xESZ_NS10_INS11_ILi2ELi4ELi3EEES14_NSS_INS5_IJS15_NSA_ILi32EEEEEENS5_IJS1V_SB_EEEEEEENS4_39AutoVectorizingCopyWithAssumedAlignmentILi128EEENS4_14SM90_TMA_STOREES1Z_S21_S21_EEEvvEEEEvNT_6ParamsE) ;  /* 0xffffff5002847950 */ /* 0x000fea0003c3ffff */
.L_x_175:
[----:B------:R-:W-:-:S00]  /*adf0*/  BRA `(.L_x_175) ;  /* 0xfffffffc00fc7947 */ /* 0x000fc0000383ffff */
[----:B------:R-:W-:-:S00]  /*ae00*/  NOP ;  /* 0x0000000000007918 */ /* 0x000fc00000000000 */
[----:B------:R-:W-:-:S00]  /*ae10*/  NOP ;  /* 0x0000000000007918 */ /* 0x000fc00000000000 */
[----:B------:R-:W-:-:S00]  /*ae20*/  NOP ;  /* 0x0000000000007918 */ /* 0x000fc00000000000 */
[----:B------:R-:W-:-:S00]  /*ae30*/  NOP ;  /* 0x0000000000007918 */ /* 0x000fc00000000000 */
[----:B------:R-:W-:-:S00]  /*ae40*/  NOP ;  /* 0x0000000000007918 */ /* 0x000fc00000000000 */
[----:B------:R-:W-:-:S00]  /*ae50*/  NOP ;  /* 0x0000000000007918 */ /* 0x000fc00000000000 */
[----:B------:R-:W-:-:S00]  /*ae60*/  NOP ;  /* 0x0000000000007918 */ /* 0x000fc00000000000 */
[----:B------:R-:W-:-:S00]  /*ae70*/  NOP ;  /* 0x0000000000007918 */ /* 0x000fc00000000000 */
.L_x_176:


//--------------------- .nv.global.init           --------------------------
	.section	.nv.global.init,"aw",@progbits
.nv.global.init:
	.type		$str$27,@object
	.size		$str$27,($str$28 - $str$27)
$str$27:
        /*0000*/ 	.byte	0x28, 0x61, 0x64, 0x64, 0x72, 0x65, 0x73, 0x73, 0x20, 0x26, 0x20, 0x6d, 0x61, 0x73, 0x6b, 0x29
        /*0010*/ 	.byte	0x20, 0x3d, 0x3d, 0x20, 0x30, 0x00
	.type		$str$28,@object
	.size		$str$28,($str$26 - $str$28)
$str$28:
        /*0016*/ 	.byte	0x2f, 0x74, 0x6d, 0x70, 0x2f, 0x63, 0x75, 0x74, 0x6c, 0x61, 0x73, 0x73, 0x5f, 0x73, 0x77, 0x65
        /*0026*/ 	.byte	0x65, 0x70, 0x5f, 0x73, 0x72, 0x63, 0x2f, 0x69, 0x6e, 0x63, 0x6c, 0x75, 0x64, 0x65, 0x2f, 0x63
        /*0036*/ 	.byte	0x75, 0x74, 0x65, 0x2f, 0x70, 0x6f, 0x69, 0x6e, 0x74, 0x65, 0x72, 0x5f, 0x66, 0x6c, 0x61, 0x67
        /*0046*/ 	.byte	0x67, 0x65, 0x64, 0x2e, 0x68, 0x70, 0x70, 0x00
	.type		$str$26,@object
	.size		$str$26,($str$25 - $str$26)
$str$26:
        /*004e*/ 	.byte	0x2f, 0x74, 0x6d, 0x70, 0x2f, 0x63, 0x75, 0x74, 0x6c, 0x61, 0x73, 0x73, 0x5f, 0x73, 0x77, 0x65
        /*005e*/ 	.byte	0x65, 0x70, 0x5f, 0x73, 0x72, 0x63, 0x2f, 0x69, 0x6e, 0x63, 0x6c, 0x75, 0x64, 0x65, 0x2f, 0x63
        /*006e*/ 	.byte	0x75, 0x74, 0x65, 0x2f, 0x61, 0x74, 0x6f, 0x6d, 0x2f, 0x63, 0x6f, 0x70, 0x79, 0x5f, 0x74, 0x72
        /*007e*/ 	.byte	0x61, 0x69, 0x74, 0x73, 0x5f, 0x73, 0x6d, 0x31, 0x30, 0x30, 0x2e, 0x68, 0x70, 0x70, 0x00
	.type		$str$25,@object
	.size		$str$25,(__unnamed_1 - $str$25)
$str$25:
        /*008d*/ 	.byte	0x28, 0x28, 0x75, 0x69, 0x6e, 0x74, 0x33, 0x32, 0x5f, 0x74, 0x28, 0x74, 0x68, 0x72, 0x65, 0x61
        /*009d*/ 	.byte	0x64, 0x49, 0x64, 0x78, 0x2e, 0x78, 0x29, 0x20, 0x2f, 0x20, 0x33, 0x32, 0x29, 0x20, 0x25, 0x20
        /*00ad*/ 	.byte	0x34, 0x29, 0x20, 0x3d, 0x3d, 0x20, 0x28, 0x28, 0x28, 0x74, 0x6d, 0x65, 0x6d, 0x5f, 0x61, 0x64
        /*00bd*/ 	.byte	0x64, 0x72, 0x20, 0x3e, 0x3e, 0x20, 0x31, 0x36, 0x29, 0x20, 0x2f, 0x20, 0x33, 0x32, 0x29, 0x20
        /*00cd*/ 	.byte	0x25, 0x20, 0x34, 0x29, 0x00
	.type		__unnamed_1,@object
	.size		__unnamed_1,(__unnamed_2 - __unnamed_1)
__unnamed_1:
        /* <DEDUP_REMOVED lines=25> */
        /*0262*/ 	.byte	0x3a, 0x43, 0x3c, 0x32, 0x30, 0x34, 0x38, 0x30, 0x3e, 0x3e, 0x3e, 0x3e, 0x5d, 0x00
	.type		__unnamed_2,@object
	.size		__unnamed_2,(.L_2 - __unnamed_2)
__unnamed_2:
        /* <DEDUP_REMOVED lines=43> */
.L_2:


//--------------------- .nv.shared._ZN7cutlass13device_kernelINS_4gemm6kernel13GemmUniversalIN4cute5tupleIJiiiiEEENS1_10collective13CollectiveMmaINS1_35MainloopSm100TmaUmmaWarpSpecializedILi16ELi2ELi3ENS5_IJNS4_1CILi1EEESB_SB_EEEEENS5_IJNSA_ILi128EEENSA_ILi160EEENSA_ILi16EEEEEENS_10bfloat16_tENS5_IJlSB_lEEESI_SJ_NS4_8TiledMMAINS4_8MMA_AtomIJNS4_20SM100_MMA_F16BF16_SSISI_SI_fLi128ELi160ELNS4_4UMMA5MajorE0ELSO_0ELNSN_7ScaleInE0ELSP_0EEEEEENS4_6LayoutISC_NS5_IJNSA_ILi0EEEST_ST_EEEEENS5_IJNS4_10UnderscoreESW_SW_EEEEENS4_13SM90_TMA_LOADENS4_14ComposedLayoutINS4_7SwizzleILi1ELi4ELi3EEENS4_18smem_ptr_flag_bitsILi16EEENSS_INS5_IJNSA_ILi8EEESG_EEENS5_IJSG_SB_EEEEEEEvNS4_8identityESZ_S19_vS1A_EENS_8epilogue10collective18CollectiveEpilogueINS1C_23Sm100TmaWarpSpecializedILi2ELi1ELi160ELb1ELb0EEEJSH_NS5_IJNSS_ISE_SB_EENSS_ISF_SB_EEEEESI_SJ_SI_SJ_NS1C_6fusion15FusionCallbacksIS1G_NS1K_17LinearCombinationISI_fSI_fLNS_15FloatRoundStyleE2EEESH_S1J_JEEENS4_5SM1004TMEM4LOAD26SM100_TMEM_LOAD_32dp32b32xESZ_NS10_INS11_ILi2ELi4ELi3EEES14_NSS_INS5_IJS15_NSA_ILi32EEEEEENS5_IJS1V_SB_EEEEEEENS4_39AutoVectorizingCopyWithAssumedAlignmentILi128EEENS4_14SM90_TMA_STOREES1Z_S21_S21_EEEvvEEEEvNT_6ParamsE --------------------------
	.section	.nv.shared._ZN7cutlass13device_kernelINS_4gemm6kernel13GemmUniversalIN4cute5tupleIJiiiiEEENS1_10collective13CollectiveMmaINS1_35MainloopSm100TmaUmmaWarpSpecializedILi16ELi2ELi3ENS5_IJNS4_1CILi1EEESB_SB_EEEEENS5_IJNSA_ILi128EEENSA_ILi160EEENSA_ILi16EEEEEENS_10bfloat16_tENS5_IJlSB_lEEESI_SJ_NS4_8TiledMMAINS4_8MMA_AtomIJNS4_20SM100_MMA_F16BF16_SSISI_SI_fLi128ELi160ELNS4_4UMMA5MajorE0ELSO_0ELNSN_7ScaleInE0ELSP_0EEEEEENS4_6LayoutISC_NS5_IJNSA_ILi0EEEST_ST_EEEEENS5_IJNS4_10UnderscoreESW_SW_EEEEENS4_13SM90_TMA_LOADENS4_14ComposedLayoutINS4_7SwizzleILi1ELi4ELi3EEENS4_18smem_ptr_flag_bitsILi16EEENSS_INS5_IJNSA_ILi8EEESG_EEENS5_IJSG_SB_EEEEEEEvNS4_8identityESZ_S19_vS1A_EENS_8epilogue10collective18CollectiveEpilogueINS1C_23Sm100TmaWarpSpecializedILi2ELi1ELi160ELb1ELb0EEEJSH_NS5_IJNSS_ISE_SB_EENSS_ISF_SB_EEEEESI_SJ_SI_SJ_NS1C_6fusion15FusionCallbacksIS1G_NS1K_17LinearCombinationISI_fSI_fLNS_15FloatRoundStyleE2EEESH_S1J_JEEENS4_5SM1004TMEM4LOAD26SM100_TMEM_LOAD_32dp32b32xESZ_NS10_INS11_ILi2ELi4ELi3EEES14_NSS_INS5_IJS15_NSA_ILi32EEEEEENS5_IJS1V_SB_EEEEEEENS4_39AutoVectorizingCopyWithAssumedAlignmentILi128EEENS4_14SM90_TMA_STOREES1Z_S21_S21_EEEvvEEEEvNT_6ParamsE,"aw",@nobits
	.sectionflags	@""
	.align	16
	.zero		1024


//--------------------- .nv.shared.reserved.0     --------------------------
	.section	.nv.shared.reserved.0,"aw",@nobits
	.weak		__nv_reservedSMEM_offset_0_alias
	.size		__nv_reservedSMEM_offset_0_alias, 0, 64
	.other		__nv_reservedSMEM_offset_0_alias,@"STO_CUDA_RESERVED_SHARED STV_DEFAULT"
__nv_reservedSMEM_offset_0_alias:
	.zero		0
.nv.shared.reserved.0:
	.zero		64
	.weak		__nv_reservedSMEM_tcgen05_partition
	.type		__nv_reservedSMEM_tcgen05_partition,@object
	.size		__nv_reservedSMEM_tcgen05_partition,(.L_0 - __nv_reservedSMEM_tcgen05_partition)
__nv_reservedSMEM_tcgen05_partition:
	.zero		32
.L_0:


//--------------------- .nv.global                --------------------------
	.section	.nv.global,"aw",@nobits
.nv.global:
	.type		_ZN40_INTERNAL_cc264ab8_4_k_cu_221ce630_168164cute1_E,@object
	.size		_ZN40_INTERNAL_cc264ab8_4_k_cu_221ce630_168164cute1_E,(_ZN40_INTERNAL_cc264ab8_4_k_cu_221ce630_168164cuda3std3__45__cpo6cbeginE - _ZN40_INTERNAL_cc264ab8_4_k_cu_221ce630_168164cute1_E)
_ZN40_INTERNAL_cc264ab8_4_k_cu_221ce630_168164cute1_E:
	.zero		1
	.type		_ZN40_INTERNAL_cc264ab8_4_k_cu_221ce630_168164cuda3std3__45__cpo6cbeginE,@object
	.size		_ZN40_INTERNAL_cc264ab8_4_k_cu_221ce630_168164cuda3std3__45__cpo6cbeginE,(_ZN40_INTERNAL_cc264ab8_4_k_cu_221ce630_168164cuda3std3__48in_placeE - _ZN40_INTERNAL_cc264ab8_4_k_cu_221ce630_168164cuda3std3__45__cpo6cbeginE)
_ZN40_INTERNAL_cc264ab8_4_k_cu_221ce630_168164cuda3std3__45__cpo6cbeginE:
	.zero		1
	.type		_ZN40_INTERNAL_cc264ab8_4_k_cu_221ce630_168164cuda3std3__48in_placeE,@object
	.size		_ZN40_INTERNAL_cc264ab8_4_k_cu_221ce630_168164cuda3std3__48in_placeE,(_ZN40_INTERNAL_cc264ab8_4_k_cu_221ce630_168164cuda3std6ranges3__45__cpo9iter_moveE - _ZN40_INTERNAL_cc264ab8_4_k_cu_221ce630_168164cuda3std3__48in_placeE)
_ZN40_INTERNAL_cc264ab8_4_k_cu_221ce630_168164cuda3std3__48in_placeE:
	.zero		1
	.type		_ZN40_INTERNAL_cc264ab8_4_k_cu_221ce630_168164cuda3std6ranges3__45__cpo9iter_moveE,@object
	.size		_ZN40_INTERNAL_cc264ab8_4_k_cu_221ce630_168164cuda3std6ranges3__45__cpo9iter_moveE,(_ZN40_INTERNAL_cc264ab8_4_k_cu_221ce630_168164cuda3std3__45__cpo5beginE - _ZN40_INTERNAL_cc264ab8_4_k_cu_221ce630_168164cuda3std6ranges3__45__cpo9iter_moveE)
_ZN40_INTERNAL_cc264ab8_4_k_cu_221ce630_168164cuda3std6ranges3__45__cpo9iter_moveE:
	.zero		1
	.type		_ZN40_INTERNAL_cc264ab8_4_k_cu_221ce630_168164cuda3std3__45__cpo5beginE,@object
	.size		_ZN40_INTERNAL_cc264ab8_4_k_cu_221ce630_168164cuda3std3__45__cpo5beginE,(_ZN40_INTERNAL_cc264ab8_4_k_cu_221ce630_168164cuda3std3__442_GLOBAL__N__cc264ab8_4_k_cu_221ce630_168166ignoreE - _ZN40_INTERNAL_cc264ab8_4_k_cu_221ce630_168164cuda3std3__45__cpo5beginE)
_ZN40_INTERNAL_cc264ab8_4_k_cu_221ce630_168164cuda3std3__45__cpo5beginE:
	.zero		1
	.type		_ZN40_INTERNAL_cc264ab8_4_k_cu_221ce630_168164cuda3std3__442_GLOBAL__N__cc264ab8_4_k_cu_221ce630_168166ignoreE,@object
	.size		_ZN40_INTERNAL_cc264ab8_4_k_cu_221ce630_168164cuda3std3__442_GLOBAL__N__cc264ab8_4_k_cu_221ce630_168166ignoreE,(_ZN40_INTERNAL_cc264ab8_4_k_cu_221ce630_168164cute7productE - _ZN40_INTERNAL_cc264ab8_4_k_cu_221ce630_168164cuda3std3__442_GLOBAL__N__cc264ab8_4_k_cu_221ce630_168166ignoreE)
_ZN40_INTERNAL_cc264ab8_4_k_cu_221ce630_168164cuda3std3__442_GLOBAL__N__cc264ab8_4_k_cu_221ce630_168166ignoreE:
	.zero		1
	.type		_ZN40_INTERNAL_cc264ab8_4_k_cu_221ce630_168164cute7productE,@object
	.size		_ZN40_INTERNAL_cc264ab8_4_k_cu_221ce630_168164cute7productE,(_ZN40_INTERNAL_cc264ab8_4_k_cu_221ce630_168164cuda3std3__45__cpo3endE - _ZN40_INTERNAL_cc264ab8_4_k_cu_221ce630_168164cute7productE)
_ZN40_INTERNAL_cc264ab8_4_k_cu_221ce630_168164cute7productE:
	.zero		1
	.type		_ZN40_INTERNAL_cc264ab8_4_k_cu_221ce630_168164cuda3std3__45__cpo3endE,@object
	.size		_ZN40_INTERNAL_cc264ab8_4_k_cu_221ce630_168164cuda3std3__45__cpo3endE,(_ZN40_INTERNAL_cc264ab8_4_k_cu_221ce630_168164cuda3std3__419piecewise_constructE - _ZN40_INTERNAL_cc264ab8_4_k_cu_221ce630_168164cuda3std3__45__cpo3endE)
_ZN40_INTERNAL_cc264ab8_4_k_cu_221ce630_168164cuda3std3__45__cpo3endE:
	.zero		1
	.type		_ZN40_INTERNAL_cc264ab8_4_k_cu_221ce630_168164cuda3std3__419piecewise_constructE,@object
	.size		_ZN40_INTERNAL_cc264ab8_4_k_cu_221ce630_168164cuda3std3__419piecewise_constructE,(_ZN40_INTERNAL_cc264ab8_4_k_cu_221ce630_168164cuda3std3__45__cpo4cendE - _ZN40_INTERNAL_cc264ab8_4_k_cu_221ce630_168164cuda3std3__419piecewise_constructE)
_ZN40_INTERNAL_cc264ab8_4_k_cu_221ce630_168164cuda3std3__419piecewise_constructE:
	.zero		1
	.type		_ZN40_INTERNAL_cc264ab8_4_k_cu_221ce630_168164cuda3std3__45__cpo4cendE,@object
	.size		_ZN40_INTERNAL_cc264ab8_4_k_cu_221ce630_168164cuda3std3__45__cpo4cendE,(_ZN40_INTERNAL_cc264ab8_4_k_cu_221ce630_168164cuda3std6ranges3__45__cpo4swapE - _ZN40_INTERNAL_cc264ab8_4_k_cu_221ce630_168164cuda3std3__45__cpo4cendE)
_ZN40_INTERNAL_cc264ab8_4_k_cu_221ce630_168164cuda3std3__45__cpo4cendE:
	.zero		1
	.type		_ZN40_INTERNAL_cc264ab8_4_k_cu_221ce630_168164cuda3std6ranges3__45__cpo4swapE,@object
	.size		_ZN40_INTERNAL_cc264ab8_4_k_cu_221ce630_168164cuda3std6ranges3__45__cpo4swapE,(.L_10 - _ZN40_INTERNAL_cc264ab8_4_k_cu_221ce630_168164cuda3std6ranges3__45__cpo4swapE)
_ZN40_INTERNAL_cc264ab8_4_k_cu_221ce630_168164cuda3std6ranges3__45__cpo4swapE:
	.zero		1
.L_10:


//--------------------- .nv.constant0._ZN7cutlass13device_kernelINS_4gemm6kernel13GemmUniversalIN4cute5tupleIJiiiiEEENS1_10collective13CollectiveMmaINS1_35MainloopSm100TmaUmmaWarpSpecializedILi16ELi2ELi3ENS5_IJNS4_1CILi1EEESB_SB_EEEEENS5_IJNSA_ILi128EEENSA_ILi160EEENSA_ILi16EEEEEENS_10bfloat16_tENS5_IJlSB_lEEESI_SJ_NS4_8TiledMMAINS4_8MMA_AtomIJNS4_20SM100_MMA_F16BF16_SSISI_SI_fLi128ELi160ELNS4_4UMMA5MajorE0ELSO_0ELNSN_7ScaleInE0ELSP_0EEEEEENS4_6LayoutISC_NS5_IJNSA_ILi0EEEST_ST_EEEEENS5_IJNS4_10UnderscoreESW_SW_EEEEENS4_13SM90_TMA_LOADENS4_14ComposedLayoutINS4_7SwizzleILi1ELi4ELi3EEENS4_18smem_ptr_flag_bitsILi16EEENSS_INS5_IJNSA_ILi8EEESG_EEENS5_IJSG_SB_EEEEEEEvNS4_8identityESZ_S19_vS1A_EENS_8epilogue10collective18CollectiveEpilogueINS1C_23Sm100TmaWarpSpecializedILi2ELi1ELi160ELb1ELb0EEEJSH_NS5_IJNSS_ISE_SB_EENSS_ISF_SB_EEEEESI_SJ_SI_SJ_NS1C_6fusion15FusionCallbacksIS1G_NS1K_17LinearCombinationISI_fSI_fLNS_15FloatRoundStyleE2EEESH_S1J_JEEENS4_5SM1004TMEM4LOAD26SM100_TMEM_LOAD_32dp32b32xESZ_NS10_INS11_ILi2ELi4ELi3EEES14_NSS_INS5_IJS15_NSA_ILi32EEEEEENS5_IJS1V_SB_EEEEEEENS4_39AutoVectorizingCopyWithAssumedAlignmentILi128EEENS4_14SM90_TMA_STOREES1Z_S21_S21_EEEvvEEEEvNT_6ParamsE --------------------------
	.section	.nv.constant0._ZN7cutlass13device_kernelINS_4gemm6kernel13GemmUniversalIN4cute5tupleIJiiiiEEENS1_10collective13CollectiveMmaINS1_35MainloopSm100TmaUmmaWarpSpecializedILi16ELi2ELi3ENS5_IJNS4_1CILi1EEESB_SB_EEEEENS5_IJNSA_ILi128EEENSA_ILi160EEENSA_ILi16EEEEEENS_10bfloat16_tENS5_IJlSB_lEEESI_SJ_NS4_8TiledMMAINS4_8MMA_AtomIJNS4_20SM100_MMA_F16BF16_SSISI_SI_fLi128ELi160ELNS4_4UMMA5MajorE0ELSO_0ELNSN_7ScaleInE0ELSP_0EEEEEENS4_6LayoutISC_NS5_IJNSA_ILi0EEEST_ST_EEEEENS5_IJNS4_10UnderscoreESW_SW_EEEEENS4_13SM90_TMA_LOADENS4_14ComposedLayoutINS4_7SwizzleILi1ELi4ELi3EEENS4_18smem_ptr_flag_bitsILi16EEENSS_INS5_IJNSA_ILi8EEESG_EEENS5_IJSG_SB_EEEEEEEvNS4_8identityESZ_S19_vS1A_EENS_8epilogue10collective18CollectiveEpilogueINS1C_23Sm100TmaWarpSpecializedILi2ELi1ELi160ELb1ELb0EEEJSH_NS5_IJNSS_ISE_SB_EENSS_ISF_SB_EEEEESI_SJ_SI_SJ_NS1C_6fusion15FusionCallbacksIS1G_NS1K_17LinearCombinationISI_fSI_fLNS_15FloatRoundStyleE2EEESH_S1J_JEEENS4_5SM1004TMEM4LOAD26SM100_TMEM_LOAD_32dp32b32xESZ_NS10_INS11_ILi2ELi4ELi3EEES14_NSS_INS5_IJS15_NSA_ILi32EEEEEENS5_IJS1V_SB_EEEEEEENS4_39AutoVectorizingCopyWithAssumedAlignmentILi128EEENS4_14SM90_TMA_STOREES1Z_S21_S21_EEEvvEEEEvNT_6ParamsE,"a",@progbits
	.sectionflags	@""
	.align	4
.nv.constant0._ZN7cutlass13device_kernelINS_4gemm6kernel13GemmUniversalIN4cute5tupleIJiiiiEEENS1_10collective13CollectiveMmaINS1_35MainloopSm100TmaUmmaWarpSpecializedILi16ELi2ELi3ENS5_IJNS4_1CILi1EEESB_SB_EEEEENS5_IJNSA_ILi128EEENSA_ILi160EEENSA_ILi16EEEEEENS_10bfloat16_tENS5_IJlSB_lEEESI_SJ_NS4_8TiledMMAINS4_8MMA_AtomIJNS4_20SM100_MMA_F16BF16_SSISI_SI_fLi128ELi160ELNS4_4UMMA5MajorE0ELSO_0ELNSN_7ScaleInE0ELSP_0EEEEEENS4_6LayoutISC_NS5_IJNSA_ILi0EEEST_ST_EEEEENS5_IJNS4_10UnderscoreESW_SW_EEEEENS4_13SM90_TMA_LOADENS4_14ComposedLayoutINS4_7SwizzleILi1ELi4ELi3EEENS4_18smem_ptr_flag_bitsILi16EEENSS_INS5_IJNSA_ILi8EEESG_EEENS5_IJSG_SB_EEEEEEEvNS4_8identityESZ_S19_vS1A_EENS_8epilogue10collective18CollectiveEpilogueINS1C_23Sm100TmaWarpSpecializedILi2ELi1ELi160ELb1ELb0EEEJSH_NS5_IJNSS_ISE_SB_EENSS_ISF_SB_EEEEESI_SJ_SI_SJ_NS1C_6fusion15FusionCallbacksIS1G_NS1K_17LinearCombinationISI_fSI_fLNS_15FloatRoundStyleE2EEESH_S1J_JEEENS4_5SM1004TMEM4LOAD26SM100_TMEM_LOAD_32dp32b32xESZ_NS10_INS11_ILi2ELi4ELi3EEES14_NSS_INS5_IJS15_NSA_ILi32EEEEEENS5_IJS1V_SB_EEEEEEENS4_39AutoVectorizingCopyWithAssumedAlignmentILi128EEENS4_14SM90_TMA_STOREES1Z_S21_S21_EEEvvEEEEvNT_6ParamsE:
	.zero		2944


//--------------------- SYMBOLS --------------------------

	.type		.nv.reservedSmem.offset0,@object
	.size		.nv.reservedSmem.offset0,0x4
	.type		.nv.reservedSmem.cap,@object
	.size		.nv.reservedSmem.cap,0x4
	.type		__assertfail,@function
